	.target	sm_90a

	.elftype	@"ET_EXEC"


//--------------------- .note.nv.tkinfo           --------------------------
	.section	.note.nv.tkinfo,"",@"SHT_NOTE"
	.sectionflags	@"SHF_NOTE_NV_TKINFO"
	.tkinfo
        /*0018*/ 	.word	0x00000002
        /*0030*/ 	.string	""
        /*0030*/ 	.string	"ptxas"
        /*0030*/ 	.string	"Cuda compilation tools, release 13.0, V13.0.88"
        /*0030*/ 	.string	"Build cuda_13.0.r13.0/compiler.36424714_0"
        /*0030*/ 	.string	"-arch sm_90a -m 64 "



//--------------------- .note.nv.cuinfo           --------------------------
	.section	.note.nv.cuinfo,"",@"SHT_NOTE"
	.sectionflags	@"SHF_NOTE_NV_CUINFO"
        /*0018*/ 	.short	0x0002
        /*001a*/ 	.short	0x005a
        /*001c*/ 	.short	0x0082
	.zero		2


//--------------------- .nv.info                  --------------------------
	.section	.nv.info,"",@"SHT_CUDA_INFO"
	.align	4


	//----- nvinfo : EIATTR_REGCOUNT
	.align		4
        /*0000*/ 	.byte	0x04, 0x2f
        /*0002*/ 	.short	(.L_12 - .L_11)
	.align		4
.L_11:
        /*0004*/ 	.word	index@(_ZN7cutlass13device_kernelINS_4gemm6kernel13GemmUniversalIN4cute5tupleIJiiiiEEENS1_10collective13CollectiveMmaINS1_37MainloopSm90TmaGmmaWarpSpecializedFP8ILi13ENS5_IJNS4_1CILi2EEENSA_ILi1EEESC_EEENS1_35KernelTmaWarpSpecializedCooperativeEEENS5_IJNSA_ILi256EEENSA_ILi8EEENSA_ILi64EEEEEENS_12float_e4m3_tENS5_IJlSC_lEEESK_SL_NS4_8TiledMMAINS4_8MMA_AtomIJNS4_4SM904GMMA29MMA_64x8x32_F32E4M3E4M3_SS_TNILNSP_7ScaleInE1ELSR_1EEEEEENS4_6LayoutISD_NS5_IJSC_NSA_ILi0EEESV_EEEEENS5_IJNS4_10UnderscoreESY_SY_EEEEENS4_13SM90_TMA_LOADENS4_14ComposedLayoutINS4_7SwizzleILi2ELi4ELi3EEENS4_18smem_ptr_flag_bitsILi8EEENSU_INS5_IJSH_SI_EEENS5_IJSI_SC_EEEEEEEvNS4_8identityENS4_23SM90_TMA_LOAD_MULTICASTES1A_vS1B_EENS_8epilogue10collective6detail29Sm90TmaWarpSpecializedAdapterINS1F_15DefaultEpilogueISK_SL_SL_NS1E_6thread17LinearCombinationISK_Li1EffLNS1J_9ScaleType4KindE0ELNS_15FloatRoundStyleE2ESK_EENS1_15EpilogueDefaultEEEEEvvEEEEvNT_6ParamsE)
        /*0008*/ 	.word	0x000000a8


	//----- nvinfo : EIATTR_FRAME_SIZE
	.align		4
.L_12:
        /*000c*/ 	.byte	0x04, 0x11
        /*000e*/ 	.short	(.L_14 - .L_13)
	.align		4
.L_13:
        /*0010*/ 	.word	index@(_ZN7cutlass13device_kernelINS_4gemm6kernel13GemmUniversalIN4cute5tupleIJiiiiEEENS1_10collective13CollectiveMmaINS1_37MainloopSm90TmaGmmaWarpSpecializedFP8ILi13ENS5_IJNS4_1CILi2EEENSA_ILi1EEESC_EEENS1_35KernelTmaWarpSpecializedCooperativeEEENS5_IJNSA_ILi256EEENSA_ILi8EEENSA_ILi64EEEEEENS_12float_e4m3_tENS5_IJlSC_lEEESK_SL_NS4_8TiledMMAINS4_8MMA_AtomIJNS4_4SM904GMMA29MMA_64x8x32_F32E4M3E4M3_SS_TNILNSP_7ScaleInE1ELSR_1EEEEEENS4_6LayoutISD_NS5_IJSC_NSA_ILi0EEESV_EEEEENS5_IJNS4_10UnderscoreESY_SY_EEEEENS4_13SM90_TMA_LOADENS4_14ComposedLayoutINS4_7SwizzleILi2ELi4ELi3EEENS4_18smem_ptr_flag_bitsILi8EEENSU_INS5_IJSH_SI_EEENS5_IJSI_SC_EEEEEEEvNS4_8identityENS4_23SM90_TMA_LOAD_MULTICASTES1A_vS1B_EENS_8epilogue10collective6detail29Sm90TmaWarpSpecializedAdapterINS1F_15DefaultEpilogueISK_SL_SL_NS1E_6thread17LinearCombinationISK_Li1EffLNS1J_9ScaleType4KindE0ELNS_15FloatRoundStyleE2ESK_EENS1_15EpilogueDefaultEEEEEvvEEEEvNT_6ParamsE)
        /*0014*/ 	.word	0x00000000


	//----- nvinfo : EIATTR_MIN_STACK_SIZE
	.align		4
.L_14:
        /*0018*/ 	.byte	0x04, 0x12
        /*001a*/ 	.short	(.L_16 - .L_15)
	.align		4
.L_15:
        /*001c*/ 	.word	index@(_ZN7cutlass13device_kernelINS_4gemm6kernel13GemmUniversalIN4cute5tupleIJiiiiEEENS1_10collective13CollectiveMmaINS1_37MainloopSm90TmaGmmaWarpSpecializedFP8ILi13ENS5_IJNS4_1CILi2EEENSA_ILi1EEESC_EEENS1_35KernelTmaWarpSpecializedCooperativeEEENS5_IJNSA_ILi256EEENSA_ILi8EEENSA_ILi64EEEEEENS_12float_e4m3_tENS5_IJlSC_lEEESK_SL_NS4_8TiledMMAINS4_8MMA_AtomIJNS4_4SM904GMMA29MMA_64x8x32_F32E4M3E4M3_SS_TNILNSP_7ScaleInE1ELSR_1EEEEEENS4_6LayoutISD_NS5_IJSC_NSA_ILi0EEESV_EEEEENS5_IJNS4_10UnderscoreESY_SY_EEEEENS4_13SM90_TMA_LOADENS4_14ComposedLayoutINS4_7SwizzleILi2ELi4ELi3EEENS4_18smem_ptr_flag_bitsILi8EEENSU_INS5_IJSH_SI_EEENS5_IJSI_SC_EEEEEEEvNS4_8identityENS4_23SM90_TMA_LOAD_MULTICASTES1A_vS1B_EENS_8epilogue10collective6detail29Sm90TmaWarpSpecializedAdapterINS1F_15DefaultEpilogueISK_SL_SL_NS1E_6thread17LinearCombinationISK_Li1EffLNS1J_9ScaleType4KindE0ELNS_15FloatRoundStyleE2ESK_EENS1_15EpilogueDefaultEEEEEvvEEEEvNT_6ParamsE)
        /*0020*/ 	.word	0x00000000
.L_16:


//--------------------- .nv.compat                --------------------------
	.section	.nv.compat,"",@"SHT_CUDA_COMPAT_INFO"
	.align	4
        /*0000*/ 	.byte	0x02, 0x09, 0x01, 0x00, 0x02, 0x02, 0x04, 0x00, 0x02, 0x05, 0x05, 0x00, 0x03, 0x07, 0x01, 0x01
        /*0010*/ 	.byte	0x02, 0x03, 0x01, 0x00, 0x02, 0x06, 0x01, 0x00, 0x04, 0x0b, 0x08, 0x00, 0x00, 0x00, 0x00, 0x00
        /*0020*/ 	.byte	0x00, 0x00, 0x00, 0x00


//--------------------- .nv.info._ZN7cutlass13device_kernelINS_4gemm6kernel13GemmUniversalIN4cute5tupleIJiiiiEEENS1_10collective13CollectiveMmaINS1_37MainloopSm90TmaGmmaWarpSpecializedFP8ILi13ENS5_IJNS4_1CILi2EEENSA_ILi1EEESC_EEENS1_35KernelTmaWarpSpecializedCooperativeEEENS5_IJNSA_ILi256EEENSA_ILi8EEENSA_ILi64EEEEEENS_12float_e4m3_tENS5_IJlSC_lEEESK_SL_NS4_8TiledMMAINS4_8MMA_AtomIJNS4_4SM904GMMA29MMA_64x8x32_F32E4M3E4M3_SS_TNILNSP_7ScaleInE1ELSR_1EEEEEENS4_6LayoutISD_NS5_IJSC_NSA_ILi0EEESV_EEEEENS5_IJNS4_10UnderscoreESY_SY_EEEEENS4_13SM90_TMA_LOADENS4_14ComposedLayoutINS4_7SwizzleILi2ELi4ELi3EEENS4_18smem_ptr_flag_bitsILi8EEENSU_INS5_IJSH_SI_EEENS5_IJSI_SC_EEEEEEEvNS4_8identityENS4_23SM90_TMA_LOAD_MULTICASTES1A_vS1B_EENS_8epilogue10collective6detail29Sm90TmaWarpSpecializedAdapterINS1F_15DefaultEpilogueISK_SL_SL_NS1E_6thread17LinearCombinationISK_Li1EffLNS1J_9ScaleType4KindE0ELNS_15FloatRoundStyleE2ESK_EENS1_15EpilogueDefaultEEEEEvvEEEEvNT_6ParamsE --------------------------
	.section	.nv.info._ZN7cutlass13device_kernelINS_4gemm6kernel13GemmUniversalIN4cute5tupleIJiiiiEEENS1_10collective13CollectiveMmaINS1_37MainloopSm90TmaGmmaWarpSpecializedFP8ILi13ENS5_IJNS4_1CILi2EEENSA_ILi1EEESC_EEENS1_35KernelTmaWarpSpecializedCooperativeEEENS5_IJNSA_ILi256EEENSA_ILi8EEENSA_ILi64EEEEEENS_12float_e4m3_tENS5_IJlSC_lEEESK_SL_NS4_8TiledMMAINS4_8MMA_AtomIJNS4_4SM904GMMA29MMA_64x8x32_F32E4M3E4M3_SS_TNILNSP_7ScaleInE1ELSR_1EEEEEENS4_6LayoutISD_NS5_IJSC_NSA_ILi0EEESV_EEEEENS5_IJNS4_10UnderscoreESY_SY_EEEEENS4_13SM90_TMA_LOADENS4_14ComposedLayoutINS4_7SwizzleILi2ELi4ELi3EEENS4_18smem_ptr_flag_bitsILi8EEENSU_INS5_IJSH_SI_EEENS5_IJSI_SC_EEEEEEEvNS4_8identityENS4_23SM90_TMA_LOAD_MULTICASTES1A_vS1B_EENS_8epilogue10collective6detail29Sm90TmaWarpSpecializedAdapterINS1F_15DefaultEpilogueISK_SL_SL_NS1E_6thread17LinearCombinationISK_Li1EffLNS1J_9ScaleType4KindE0ELNS_15FloatRoundStyleE2ESK_EENS1_15EpilogueDefaultEEEEEvvEEEEvNT_6ParamsE,"",@"SHT_CUDA_INFO"
	.sectionflags	@""
	.align	4


	//----- nvinfo : EIATTR_CUDA_API_VERSION
	.align		4
        /*0000*/ 	.byte	0x04, 0x37
        /*0002*/ 	.short	(.L_18 - .L_17)
.L_17:
        /*0004*/ 	.word	0x00000082


	//----- nvinfo : EIATTR_KPARAM_INFO
	.align		4
.L_18:
        /*0008*/ 	.byte	0x04, 0x17
        /*000a*/ 	.short	(.L_20 - .L_19)
.L_19:
        /*000c*/ 	.word	0x00000000
        /*0010*/ 	.short	0x0000
        /*0012*/ 	.short	0x0070
        /*0014*/ 	.byte	0x00, 0xf0, 0x01, 0x10


	//----- nvinfo : EIATTR_SPARSE_MMA_MASK
	.align		4
.L_20:
        /*0018*/ 	.byte	0x03, 0x50
        /*001a*/ 	.short	0x0000


	//----- nvinfo : EIATTR_MAXREG_COUNT
	.align		4
        /*001c*/ 	.byte	0x03, 0x1b
        /*001e*/ 	.short	0x00a8


	//----- nvinfo : EIATTR_NUM_BARRIERS
	.align		4
        /*0020*/ 	.byte	0x02, 0x4c
        /*0022*/ 	.byte	0x01
	.zero		1


	//----- nvinfo : EIATTR_MERCURY_ISA_VERSION
	.align		4
        /*0024*/ 	.byte	0x03, 0x5f
        /*0026*/ 	.short	0x0101


	//----- nvinfo : EIATTR_INT_WARP_WIDE_INSTR_OFFSETS
	.align		4
        /*0028*/ 	.byte	0x04, 0x31
        /*002a*/ 	.short	(.L_22 - .L_21)


	//   ....[0]....
.L_21:
        /*002c*/ 	.word	0x000005f0


	//   ....[1]....
        /*0030*/ 	.word	0x00000620


	//   ....[2]....
        /*0034*/ 	.word	0x000007c0


	//----- nvinfo : EIATTR_COOP_GROUP_MASK_REGIDS
	.align		4
.L_22:
        /*0038*/ 	.byte	0x04, 0x29
        /*003a*/ 	.short	(.L_24 - .L_23)


	//   ....[0]....
.L_23:
        /*003c*/ 	.word	0xffffffff


	//   ....[1]....
        /*0040*/ 	.word	0xffffffff


	//   ....[2]....
        /*0044*/ 	.word	0xffffffff


	//   ....[3]....
        /*0048*/ 	.word	0xffffffff


	//   ....[4]....
        /*004c*/ 	.word	0xffffffff


	//   ....[5]....
        /*0050*/ 	.word	0xffffffff


	//----- nvinfo : EIATTR_COOP_GROUP_INSTR_OFFSETS
	.align		4
.L_24:
        /*0054*/ 	.byte	0x04, 0x28
        /*0056*/ 	.short	(.L_26 - .L_25)


	//   ....[0]....
.L_25:
        /*0058*/ 	.word	0x00000060


	//   ....[1]....
        /*005c*/ 	.word	0x00000070


	//   ....[2]....
        /*0060*/ 	.word	0x00000130


	//   ....[3]....
        /*0064*/ 	.word	0x00000420


	//   ....[4]....
        /*0068*/ 	.word	0x00000940


	//   ....[5]....
        /*006c*/ 	.word	0x000013c0


	//----- nvinfo : EIATTR_REG_RECONFIG
	.align		4
.L_26:
        /*0070*/ 	.byte	0x01, 0x54
	.zero		2


	//----- nvinfo : EIATTR_MBARRIER_INSTR_OFFSETS
	.align		4
        /*0074*/ 	.byte	0x04, 0x39
        /*0076*/ 	.short	(.L_28 - .L_27)


	//   ....[0]....
.L_27:
        /*0078*/ 	.word	0x00000250
        /*007c*/ 	.word	0x000000ff
        /*0080*/ 	.word	0x00000000
        /*0084*/ 	.short	0x0100
        /*0086*/ 	.byte	0x08
	.zero		1


	//   ....[1]....
        /*0088*/ 	.word	0x00000260
        /*008c*/ 	.word	0x000000ff
        /*0090*/ 	.word	0x00000068
        /*0094*/ 	.short	0x0100
        /*0096*/ 	.byte	0x08
	.zero		1


	//   ....[2]....
        /*0098*/ 	.word	0x00000270
        /*009c*/ 	.word	0x000000ff
        /*00a0*/ 	.word	0x00000008
        /*00a4*/ 	.short	0x0100
        /*00a6*/ 	.byte	0x08
	.zero		1


	//   ....[3]....
        /*00a8*/ 	.word	0x00000280
        /*00ac*/ 	.word	0x000000ff
        /*00b0*/ 	.word	0x00000070
        /*00b4*/ 	.short	0x0100
        /*00b6*/ 	.byte	0x08
	.zero		1


	//   ....[4]....
        /*00b8*/ 	.word	0x00000290
        /*00bc*/ 	.word	0x000000ff
        /*00c0*/ 	.word	0x00000010
        /*00c4*/ 	.short	0x0100
        /*00c6*/ 	.byte	0x08
	.zero		1


	//   ....[5]....
        /*00c8*/ 	.word	0x000002a0
        /*00cc*/ 	.word	0x000000ff
        /*00d0*/ 	.word	0x00000078
        /*00d4*/ 	.short	0x0100
        /*00d6*/ 	.byte	0x08
	.zero		1


	//   ....[6]....
        /*00d8*/ 	.word	0x000002b0
        /*00dc*/ 	.word	0x000000ff
        /*00e0*/ 	.word	0x00000018
        /*00e4*/ 	.short	0x0100
        /*00e6*/ 	.byte	0x08
	.zero		1


	//   ....[7]....
        /*00e8*/ 	.word	0x000002c0
        /*00ec*/ 	.word	0x000000ff
        /*00f0*/ 	.word	0x00000080
        /*00f4*/ 	.short	0x0100
        /*00f6*/ 	.byte	0x08
	.zero		1


	//   ....[8]....
        /*00f8*/ 	.word	0x000002d0
        /*00fc*/ 	.word	0x000000ff
        /*0100*/ 	.word	0x00000020
        /*0104*/ 	.short	0x0100
        /*0106*/ 	.byte	0x08
	.zero		1


	//   ....[9]....
        /*0108*/ 	.word	0x000002e0
        /*010c*/ 	.word	0x000000ff
        /*0110*/ 	.word	0x00000088
        /*0114*/ 	.short	0x0100
        /*0116*/ 	.byte	0x08
	.zero		1


	//   ....[10]....
        /*0118*/ 	.word	0x000002f0
        /*011c*/ 	.word	0x000000ff
        /*0120*/ 	.word	0x00000028
        /*0124*/ 	.short	0x0100
        /*0126*/ 	.byte	0x08
	.zero		1


	//   ....[11]....
        /*0128*/ 	.word	0x00000300
        /*012c*/ 	.word	0x000000ff
        /*0130*/ 	.word	0x00000090
        /*0134*/ 	.short	0x0100
        /*0136*/ 	.byte	0x08
	.zero		1


	//   ....[12]....
        /*0138*/ 	.word	0x00000310
        /*013c*/ 	.word	0x000000ff
        /*0140*/ 	.word	0x00000030
        /*0144*/ 	.short	0x0100
        /*0146*/ 	.byte	0x08
	.zero		1


	//   ....[13]....
        /*0148*/ 	.word	0x00000320
        /*014c*/ 	.word	0x000000ff
        /*0150*/ 	.word	0x00000098
        /*0154*/ 	.short	0x0100
        /*0156*/ 	.byte	0x08
	.zero		1


	//   ....[14]....
        /*0158*/ 	.word	0x00000330
        /*015c*/ 	.word	0x000000ff
        /*0160*/ 	.word	0x00000038
        /*0164*/ 	.short	0x0100
        /*0166*/ 	.byte	0x08
	.zero		1


	//   ....[15]....
        /*0168*/ 	.word	0x00000340
        /*016c*/ 	.word	0x000000ff
        /*0170*/ 	.word	0x000000a0
        /*0174*/ 	.short	0x0100
        /*0176*/ 	.byte	0x08
	.zero		1


	//   ....[16]....
        /*0178*/ 	.word	0x00000350
        /*017c*/ 	.word	0x000000ff
        /*0180*/ 	.word	0x00000040
        /*0184*/ 	.short	0x0100
        /*0186*/ 	.byte	0x08
	.zero		1


	//   ....[17]....
        /*0188*/ 	.word	0x00000360
        /*018c*/ 	.word	0x000000ff
        /*0190*/ 	.word	0x000000a8
        /*0194*/ 	.short	0x0100
        /*0196*/ 	.byte	0x08
	.zero		1


	//   ....[18]....
        /*0198*/ 	.word	0x00000370
        /*019c*/ 	.word	0x000000ff
        /*01a0*/ 	.word	0x00000048
        /*01a4*/ 	.short	0x0100
        /*01a6*/ 	.byte	0x08
	.zero		1


	//   ....[19]....
        /*01a8*/ 	.word	0x00000380
        /*01ac*/ 	.word	0x000000ff
        /*01b0*/ 	.word	0x000000b0
        /*01b4*/ 	.short	0x0100
        /*01b6*/ 	.byte	0x08
	.zero		1


	//   ....[20]....
        /*01b8*/ 	.word	0x00000390
        /*01bc*/ 	.word	0x000000ff
        /*01c0*/ 	.word	0x00000050
        /*01c4*/ 	.short	0x0100
        /*01c6*/ 	.byte	0x08
	.zero		1


	//   ....[21]....
        /*01c8*/ 	.word	0x000003a0
        /*01cc*/ 	.word	0x000000ff
        /*01d0*/ 	.word	0x000000b8
        /*01d4*/ 	.short	0x0100
        /*01d6*/ 	.byte	0x08
	.zero		1


	//   ....[22]....
        /*01d8*/ 	.word	0x000003b0
        /*01dc*/ 	.word	0x000000ff
        /*01e0*/ 	.word	0x00000058
        /*01e4*/ 	.short	0x0100
        /*01e6*/ 	.byte	0x08
	.zero		1


	//   ....[23]....
        /*01e8*/ 	.word	0x000003c0
        /*01ec*/ 	.word	0x000000ff
        /*01f0*/ 	.word	0x000000c0
        /*01f4*/ 	.short	0x0100
        /*01f6*/ 	.byte	0x08
	.zero		1


	//   ....[24]....
        /*01f8*/ 	.word	0x000003d0
        /*01fc*/ 	.word	0x000000ff
        /*0200*/ 	.word	0x00000060
        /*0204*/ 	.short	0x0100
        /*0206*/ 	.byte	0x08
	.zero		1


	//   ....[25]....
        /*0208*/ 	.word	0x000003e0
        /*020c*/ 	.word	0x000000ff
        /*0210*/ 	.word	0x000000c8
        /*0214*/ 	.short	0x0100
        /*0216*/ 	.byte	0x08
	.zero		1


	//   ....[26]....
        /*0218*/ 	.word	0x00000850
        /*021c*/ 	.word	0x000000ff
        /*0220*/ 	.word	0x000000e0
        /*0224*/ 	.short	0x0100
        /*0226*/ 	.byte	0x06
	.zero		1


	//   ....[27]....
        /*0228*/ 	.word	0x000008e0
        /*022c*/ 	.word	0x000000ff
        /*0230*/ 	.word	0x000000e8
        /*0234*/ 	.short	0x0100
        /*0236*/ 	.byte	0x06
	.zero		1


	//   ....[28]....
        /*0238*/ 	.word	0x00001570
        /*023c*/ 	.word	0x000000ff
        /*0240*/ 	.word	0x00000000
        /*0244*/ 	.short	0x010a
        /*0246*/ 	.byte	0x06
	.zero		1


	//   ....[29]....
        /*0248*/ 	.word	0x000015b0
        /*024c*/ 	.word	0x000000ff
        /*0250*/ 	.word	0x00000000
        /*0254*/ 	.short	0x010a
        /*0256*/ 	.byte	0x06
	.zero		1


	//   ....[30]....
        /*0258*/ 	.word	0x00001a40
        /*025c*/ 	.word	0x000000ff
        /*0260*/ 	.word	0x00000000
        /*0264*/ 	.short	0x010a
        /*0266*/ 	.byte	0x0c
	.zero		1


	//   ....[31]....
        /*0268*/ 	.word	0x00001a80
        /*026c*/ 	.word	0x000000ff
        /*0270*/ 	.word	0x00000000
        /*0274*/ 	.short	0x010a
        /*0276*/ 	.byte	0x0c
	.zero		1


	//   ....[32]....
        /*0278*/ 	.word	0x00001dd0
        /*027c*/ 	.word	0x0000000c
        /*0280*/ 	.word	0x00000000
        /*0284*/ 	.short	0x0101
        /*0286*/ 	.byte	0x3f
	.zero		1


	//   ....[33]....
        /*0288*/ 	.word	0x000020f0
        /*028c*/ 	.word	0x0000000a
        /*0290*/ 	.word	0x00000000
        /*0294*/ 	.short	0x0101
        /*0296*/ 	.byte	0x3f
	.zero		1


	//   ....[34]....
        /*0298*/ 	.word	0x00004020
        /*029c*/ 	.word	0x00000015
        /*02a0*/ 	.word	0x00000068
        /*02a4*/ 	.short	0x010a
        /*02a6*/ 	.byte	0x3f
	.zero		1


	//   ....[35]....
        /*02a8*/ 	.word	0x000043b0
        /*02ac*/ 	.word	0x00000004
        /*02b0*/ 	.word	0x000000e8
        /*02b4*/ 	.short	0x0101
        /*02b6*/ 	.byte	0x3f
	.zero		1


	//   ....[36]....
        /*02b8*/ 	.word	0x00004b00
        /*02bc*/ 	.word	0x00000006
        /*02c0*/ 	.word	0x00000000
        /*02c4*/ 	.short	0x010a
        /*02c6*/ 	.byte	0x3f
	.zero		1


	//   ....[37]....
        /*02c8*/ 	.word	0x00004b80
        /*02cc*/ 	.word	0x00000007
        /*02d0*/ 	.word	0x00000000
        /*02d4*/ 	.short	0x010a
        /*02d6*/ 	.byte	0x3f
	.zero		1


	//   ....[38]....
        /*02d8*/ 	.word	0x00004c10
        /*02dc*/ 	.word	0x00000006
        /*02e0*/ 	.word	0x00000000
        /*02e4*/ 	.short	0x010a
        /*02e6*/ 	.byte	0x3f
	.zero		1


	//   ....[39]....
        /*02e8*/ 	.word	0x00004ca0
        /*02ec*/ 	.word	0x00000009
        /*02f0*/ 	.word	0x00000000
        /*02f4*/ 	.short	0x010a
        /*02f6*/ 	.byte	0x3f
	.zero		1


	//   ....[40]....
        /*02f8*/ 	.word	0x00004d30
        /*02fc*/ 	.word	0x00000006
        /*0300*/ 	.word	0x00000000
        /*0304*/ 	.short	0x010a
        /*0306*/ 	.byte	0x3f
	.zero		1


	//   ....[41]....
        /*0308*/ 	.word	0x00004dc0
        /*030c*/ 	.word	0x00000009
        /*0310*/ 	.word	0x00000000
        /*0314*/ 	.short	0x010a
        /*0316*/ 	.byte	0x3f
	.zero		1


	//   ....[42]....
        /*0318*/ 	.word	0x00004e50
        /*031c*/ 	.word	0x00000006
        /*0320*/ 	.word	0x00000000
        /*0324*/ 	.short	0x010a
        /*0326*/ 	.byte	0x3f
	.zero		1


	//   ....[43]....
        /*0328*/ 	.word	0x00004ee0
        /*032c*/ 	.word	0x00000009
        /*0330*/ 	.word	0x00000000
        /*0334*/ 	.short	0x010a
        /*0336*/ 	.byte	0x3f
	.zero		1


	//   ....[44]....
        /*0338*/ 	.word	0x00004f70
        /*033c*/ 	.word	0x00000006
        /*0340*/ 	.word	0x00000000
        /*0344*/ 	.short	0x010a
        /*0346*/ 	.byte	0x3f
	.zero		1


	//   ....[45]....
        /*0348*/ 	.word	0x00005000
        /*034c*/ 	.word	0x00000009
        /*0350*/ 	.word	0x00000000
        /*0354*/ 	.short	0x010a
        /*0356*/ 	.byte	0x3f
	.zero		1


	//   ....[46]....
        /*0358*/ 	.word	0x00005090
        /*035c*/ 	.word	0x0000000a
        /*0360*/ 	.word	0x00000000
        /*0364*/ 	.short	0x010a
        /*0366*/ 	.byte	0x3f
	.zero		1


	//   ....[47]....
        /*0368*/ 	.word	0x00005120
        /*036c*/ 	.word	0x0000000b
        /*0370*/ 	.word	0x00000000
        /*0374*/ 	.short	0x010a
        /*0376*/ 	.byte	0x3f
	.zero		1


	//   ....[48]....
        /*0378*/ 	.word	0x000051b0
        /*037c*/ 	.word	0x00000003
        /*0380*/ 	.word	0x00000000
        /*0384*/ 	.short	0x010a
        /*0386*/ 	.byte	0x3f
	.zero		1


	//   ....[49]....
        /*0388*/ 	.word	0x00005220
        /*038c*/ 	.word	0x0000000a
        /*0390*/ 	.word	0x00000000
        /*0394*/ 	.short	0x010a
        /*0396*/ 	.byte	0x3f
	.zero		1


	//   ....[50]....
        /*0398*/ 	.word	0x00005280
        /*039c*/ 	.word	0x0000000d
        /*03a0*/ 	.word	0x00000000
        /*03a4*/ 	.short	0x010a
        /*03a6*/ 	.byte	0x3f
	.zero		1


	//   ....[51]....
        /*03a8*/ 	.word	0x00005350
        /*03ac*/ 	.word	0x00000015
        /*03b0*/ 	.word	0x00000068
        /*03b4*/ 	.short	0x010a
        /*03b6*/ 	.byte	0x3f
	.zero		1


	//   ....[52]....
        /*03b8*/ 	.word	0x00005420
        /*03bc*/ 	.word	0x00000006
        /*03c0*/ 	.word	0x00000000
        /*03c4*/ 	.short	0x010a
        /*03c6*/ 	.byte	0x3f
	.zero		1


	//   ....[53]....
        /*03c8*/ 	.word	0x00005470
        /*03cc*/ 	.word	0x00000007
        /*03d0*/ 	.word	0x00000000
        /*03d4*/ 	.short	0x010a
        /*03d6*/ 	.byte	0x3f
	.zero		1


	//   ....[54]....
        /*03d8*/ 	.word	0x000054c0
        /*03dc*/ 	.word	0x00000006
        /*03e0*/ 	.word	0x00000000
        /*03e4*/ 	.short	0x010a
        /*03e6*/ 	.byte	0x3f
	.zero		1


	//   ....[55]....
        /*03e8*/ 	.word	0x00005510
        /*03ec*/ 	.word	0x00000009
        /*03f0*/ 	.word	0x00000000
        /*03f4*/ 	.short	0x010a
        /*03f6*/ 	.byte	0x3f
	.zero		1


	//   ....[56]....
        /*03f8*/ 	.word	0x00005560
        /*03fc*/ 	.word	0x00000006
        /*0400*/ 	.word	0x00000000
        /*0404*/ 	.short	0x010a
        /*0406*/ 	.byte	0x3f
	.zero		1


	//   ....[57]....
        /*0408*/ 	.word	0x000055b0
        /*040c*/ 	.word	0x00000009
        /*0410*/ 	.word	0x00000000
        /*0414*/ 	.short	0x010a
        /*0416*/ 	.byte	0x3f
	.zero		1


	//   ....[58]....
        /*0418*/ 	.word	0x00005600
        /*041c*/ 	.word	0x00000006
        /*0420*/ 	.word	0x00000000
        /*0424*/ 	.short	0x010a
        /*0426*/ 	.byte	0x3f
	.zero		1


	//   ....[59]....
        /*0428*/ 	.word	0x00005650
        /*042c*/ 	.word	0x00000009
        /*0430*/ 	.word	0x00000000
        /*0434*/ 	.short	0x010a
        /*0436*/ 	.byte	0x3f
	.zero		1


	//   ....[60]....
        /*0438*/ 	.word	0x000056a0
        /*043c*/ 	.word	0x00000006
        /*0440*/ 	.word	0x00000000
        /*0444*/ 	.short	0x010a
        /*0446*/ 	.byte	0x3f
	.zero		1


	//   ....[61]....
        /*0448*/ 	.word	0x000056f0
        /*044c*/ 	.word	0x00000009
        /*0450*/ 	.word	0x00000000
        /*0454*/ 	.short	0x010a
        /*0456*/ 	.byte	0x3f
	.zero		1


	//   ....[62]....
        /*0458*/ 	.word	0x00005740
        /*045c*/ 	.word	0x0000000a
        /*0460*/ 	.word	0x00000000
        /*0464*/ 	.short	0x010a
        /*0466*/ 	.byte	0x3f
	.zero		1


	//   ....[63]....
        /*0468*/ 	.word	0x00005790
        /*046c*/ 	.word	0x0000000b
        /*0470*/ 	.word	0x00000000
        /*0474*/ 	.short	0x010a
        /*0476*/ 	.byte	0x3f
	.zero		1


	//----- nvinfo : EIATTR_NUM_MBARRIERS
	.align		4
.L_28:
        /*0478*/ 	.byte	0x03, 0x38
        /*047a*/ 	.short	0x001c


	//----- nvinfo : EIATTR_EXIT_INSTR_OFFSETS
	.align		4
        /*047c*/ 	.byte	0x04, 0x1c
        /*047e*/ 	.short	(.L_30 - .L_29)


	//   ....[0]....
.L_29:
        /*0480*/ 	.word	0x00000aa0


	//   ....[1]....
        /*0484*/ 	.word	0x00001290


	//   ....[2]....
        /*0488*/ 	.word	0x00003730


	//   ....[3]....
        /*048c*/ 	.word	0x00003c90


	//   ....[4]....
        /*0490*/ 	.word	0x00005200


	//----- nvinfo : EIATTR_MAX_THREADS
	.align		4
.L_30:
        /*0494*/ 	.byte	0x04, 0x05
        /*0496*/ 	.short	(.L_32 - .L_31)
.L_31:
        /*0498*/ 	.word	0x00000180
        /*049c*/ 	.word	0x00000001
        /*04a0*/ 	.word	0x00000001


	//----- nvinfo : EIATTR_CRS_STACK_SIZE
	.align		4
.L_32:
        /*04a4*/ 	.byte	0x04, 0x1e
        /*04a6*/ 	.short	(.L_34 - .L_33)
.L_33:
        /*04a8*/ 	.word	0x00000000


	//----- nvinfo : EIATTR_CBANK_PARAM_SIZE
	.align		4
.L_34:
        /*04ac*/ 	.byte	0x03, 0x19
        /*04ae*/ 	.short	0x0470


	//----- nvinfo : EIATTR_PARAM_CBANK
	.align		4
        /*04b0*/ 	.byte	0x04, 0x0a
        /*04b2*/ 	.short	(.L_36 - .L_35)
	.align		4
.L_35:
        /*04b4*/ 	.word	index@(.nv.constant0._ZN7cutlass13device_kernelINS_4gemm6kernel13GemmUniversalIN4cute5tupleIJiiiiEEENS1_10collective13CollectiveMmaINS1_37MainloopSm90TmaGmmaWarpSpecializedFP8ILi13ENS5_IJNS4_1CILi2EEENSA_ILi1EEESC_EEENS1_35KernelTmaWarpSpecializedCooperativeEEENS5_IJNSA_ILi256EEENSA_ILi8EEENSA_ILi64EEEEEENS_12float_e4m3_tENS5_IJlSC_lEEESK_SL_NS4_8TiledMMAINS4_8MMA_AtomIJNS4_4SM904GMMA29MMA_64x8x32_F32E4M3E4M3_SS_TNILNSP_7ScaleInE1ELSR_1EEEEEENS4_6LayoutISD_NS5_IJSC_NSA_ILi0EEESV_EEEEENS5_IJNS4_10UnderscoreESY_SY_EEEEENS4_13SM90_TMA_LOADENS4_14ComposedLayoutINS4_7SwizzleILi2ELi4ELi3EEENS4_18smem_ptr_flag_bitsILi8EEENSU_INS5_IJSH_SI_EEENS5_IJSI_SC_EEEEEEEvNS4_8identityENS4_23SM90_TMA_LOAD_MULTICASTES1A_vS1B_EENS_8epilogue10collective6detail29Sm90TmaWarpSpecializedAdapterINS1F_15DefaultEpilogueISK_SL_SL_NS1E_6thread17LinearCombinationISK_Li1EffLNS1J_9ScaleType4KindE0ELNS_15FloatRoundStyleE2ESK_EENS1_15EpilogueDefaultEEEEEvvEEEEvNT_6ParamsE)
        /*04b8*/ 	.short	0x0210
        /*04ba*/ 	.short	0x0470


	//----- nvinfo : EIATTR_SW_WAR
	.align		4
.L_36:
        /*04bc*/ 	.byte	0x04, 0x36
        /*04be*/ 	.short	(.L_38 - .L_37)
.L_37:
        /*04c0*/ 	.word	0x00000008
.L_38:


//--------------------- .nv.callgraph             --------------------------
	.section	.nv.callgraph,"",@"SHT_CUDA_CALLGRAPH"
	.align	4
	.sectionentsize	8
	.align		4
        /*0000*/ 	.word	0x00000000
	.align		4
        /*0004*/ 	.word	0xffffffff
	.align		4
        /*0008*/ 	.word	0x00000000
	.align		4
        /*000c*/ 	.word	0xfffffffe
	.align		4
        /*0010*/ 	.word	0x00000000
	.align		4
        /*0014*/ 	.word	0xfffffffd
	.align		4
        /*0018*/ 	.word	0x00000000
	.align		4
        /*001c*/ 	.word	0xfffffffc


//--------------------- .nv.constant4             --------------------------
	.section	.nv.constant4,"a",@progbits
	.align	8
	.align		8
.nv.constant4:
        /*0000*/ 	.dword	_ZN40_INTERNAL_efa86357_4_k_cu_5e171c67_122154cuda3std3__45__cpo5beginE
	.align		8
        /*0008*/ 	.dword	_ZN40_INTERNAL_efa86357_4_k_cu_5e171c67_122154cuda3std3__45__cpo3endE
	.align		8
        /*0010*/ 	.dword	_ZN40_INTERNAL_efa86357_4_k_cu_5e171c67_122154cuda3std3__45__cpo6cbeginE
	.align		8
        /*0018*/ 	.dword	_ZN40_INTERNAL_efa86357_4_k_cu_5e171c67_122154cuda3std3__45__cpo4cendE
	.align		8
        /*0020*/ 	.dword	_ZN40_INTERNAL_efa86357_4_k_cu_5e171c67_122154cuda3std3__442_GLOBAL__N__efa86357_4_k_cu_5e171c67_122156ignoreE
	.align		8
        /*0028*/ 	.dword	_ZN40_INTERNAL_efa86357_4_k_cu_5e171c67_122154cuda3std3__419piecewise_constructE
	.align		8
        /*0030*/ 	.dword	_ZN40_INTERNAL_efa86357_4_k_cu_5e171c67_122154cuda3std3__48in_placeE
	.align		8
        /*0038*/ 	.dword	_ZN40_INTERNAL_efa86357_4_k_cu_5e171c67_122154cuda3std6ranges3__45__cpo4swapE
	.align		8
        /*0040*/ 	.dword	_ZN40_INTERNAL_efa86357_4_k_cu_5e171c67_122154cuda3std6ranges3__45__cpo9iter_moveE
	.align		8
        /*0048*/ 	.dword	_ZN40_INTERNAL_efa86357_4_k_cu_5e171c67_122154cute7productE
	.align		8
        /*0050*/ 	.dword	_ZN40_INTERNAL_efa86357_4_k_cu_5e171c67_122154cute1_E


//--------------------- .text._ZN7cutlass13device_kernelINS_4gemm6kernel13GemmUniversalIN4cute5tupleIJiiiiEEENS1_10collective13CollectiveMmaINS1_37MainloopSm90TmaGmmaWarpSpecializedFP8ILi13ENS5_IJNS4_1CILi2EEENSA_ILi1EEESC_EEENS1_35KernelTmaWarpSpecializedCooperativeEEENS5_IJNSA_ILi256EEENSA_ILi8EEENSA_ILi64EEEEEENS_12float_e4m3_tENS5_IJlSC_lEEESK_SL_NS4_8TiledMMAINS4_8MMA_AtomIJNS4_4SM904GMMA29MMA_64x8x32_F32E4M3E4M3_SS_TNILNSP_7ScaleInE1ELSR_1EEEEEENS4_6LayoutISD_NS5_IJSC_NSA_ILi0EEESV_EEEEENS5_IJNS4_10UnderscoreESY_SY_EEEEENS4_13SM90_TMA_LOADENS4_14ComposedLayoutINS4_7SwizzleILi2ELi4ELi3EEENS4_18smem_ptr_flag_bitsILi8EEENSU_INS5_IJSH_SI_EEENS5_IJSI_SC_EEEEEEEvNS4_8identityENS4_23SM90_TMA_LOAD_MULTICASTES1A_vS1B_EENS_8epilogue10collective6detail29Sm90TmaWarpSpecializedAdapterINS1F_15DefaultEpilogueISK_SL_SL_NS1E_6thread17LinearCombinationISK_Li1EffLNS1J_9ScaleType4KindE0ELNS_15FloatRoundStyleE2ESK_EENS1_15EpilogueDefaultEEEEEvvEEEEvNT_6ParamsE --------------------------
	.section	.text._ZN7cutlass13device_kernelINS_4gemm6kernel13GemmUniversalIN4cute5tupleIJiiiiEEENS1_10collective13CollectiveMmaINS1_37MainloopSm90TmaGmmaWarpSpecializedFP8ILi13ENS5_IJNS4_1CILi2EEENSA_ILi1EEESC_EEENS1_35KernelTmaWarpSpecializedCooperativeEEENS5_IJNSA_ILi256EEENSA_ILi8EEENSA_ILi64EEEEEENS_12float_e4m3_tENS5_IJlSC_lEEESK_SL_NS4_8TiledMMAINS4_8MMA_AtomIJNS4_4SM904GMMA29MMA_64x8x32_F32E4M3E4M3_SS_TNILNSP_7ScaleInE1ELSR_1EEEEEENS4_6LayoutISD_NS5_IJSC_NSA_ILi0EEESV_EEEEENS5_IJNS4_10UnderscoreESY_SY_EEEEENS4_13SM90_TMA_LOADENS4_14ComposedLayoutINS4_7SwizzleILi2ELi4ELi3EEENS4_18smem_ptr_flag_bitsILi8EEENSU_INS5_IJSH_SI_EEENS5_IJSI_SC_EEEEEEEvNS4_8identityENS4_23SM90_TMA_LOAD_MULTICASTES1A_vS1B_EENS_8epilogue10collective6detail29Sm90TmaWarpSpecializedAdapterINS1F_15DefaultEpilogueISK_SL_SL_NS1E_6thread17LinearCombinationISK_Li1EffLNS1J_9ScaleType4KindE0ELNS_15FloatRoundStyleE2ESK_EENS1_15EpilogueDefaultEEEEEvvEEEEvNT_6ParamsE,"ax",@progbits
	.align	128
.text._ZN7cutlass13device_kernelINS_4gemm6kernel13GemmUniversalIN4cute5tupleIJiiiiEEENS1_10collective13CollectiveMmaINS1_37MainloopSm90TmaGmmaWarpSpecializedFP8ILi13ENS5_IJNS4_1CILi2EEENSA_ILi1EEESC_EEENS1_35KernelTmaWarpSpecializedCooperativeEEENS5_IJNSA_ILi256EEENSA_ILi8EEENSA_ILi64EEEEEENS_12float_e4m3_tENS5_IJlSC_lEEESK_SL_NS4_8TiledMMAINS4_8MMA_AtomIJNS4_4SM904GMMA29MMA_64x8x32_F32E4M3E4M3_SS_TNILNSP_7ScaleInE1ELSR_1EEEEEENS4_6LayoutISD_NS5_IJSC_NSA_ILi0EEESV_EEEEENS5_IJNS4_10UnderscoreESY_SY_EEEEENS4_13SM90_TMA_LOADENS4_14ComposedLayoutINS4_7SwizzleILi2ELi4ELi3EEENS4_18smem_ptr_flag_bitsILi8EEENSU_INS5_IJSH_SI_EEENS5_IJSI_SC_EEEEEEEvNS4_8identityENS4_23SM90_TMA_LOAD_MULTICASTES1A_vS1B_EENS_8epilogue10collective6detail29Sm90TmaWarpSpecializedAdapterINS1F_15DefaultEpilogueISK_SL_SL_NS1E_6thread17LinearCombinationISK_Li1EffLNS1J_9ScaleType4KindE0ELNS_15FloatRoundStyleE2ESK_EENS1_15EpilogueDefaultEEEEEvvEEEEvNT_6ParamsE:
        .type           _ZN7cutlass13device_kernelINS_4gemm6kernel13GemmUniversalIN4cute5tupleIJiiiiEEENS1_10collective13CollectiveMmaINS1_37MainloopSm90TmaGmmaWarpSpecializedFP8ILi13ENS5_IJNS4_1CILi2EEENSA_ILi1EEESC_EEENS1_35KernelTmaWarpSpecializedCooperativeEEENS5_IJNSA_ILi256EEENSA_ILi8EEENSA_ILi64EEEEEENS_12float_e4m3_tENS5_IJlSC_lEEESK_SL_NS4_8TiledMMAINS4_8MMA_AtomIJNS4_4SM904GMMA29MMA_64x8x32_F32E4M3E4M3_SS_TNILNSP_7ScaleInE1ELSR_1EEEEEENS4_6LayoutISD_NS5_IJSC_NSA_ILi0EEESV_EEEEENS5_IJNS4_10UnderscoreESY_SY_EEEEENS4_13SM90_TMA_LOADENS4_14ComposedLayoutINS4_7SwizzleILi2ELi4ELi3EEENS4_18smem_ptr_flag_bitsILi8EEENSU_INS5_IJSH_SI_EEENS5_IJSI_SC_EEEEEEEvNS4_8identityENS4_23SM90_TMA_LOAD_MULTICASTES1A_vS1B_EENS_8epilogue10collective6detail29Sm90TmaWarpSpecializedAdapterINS1F_15DefaultEpilogueISK_SL_SL_NS1E_6thread17LinearCombinationISK_Li1EffLNS1J_9ScaleType4KindE0ELNS_15FloatRoundStyleE2ESK_EENS1_15EpilogueDefaultEEEEEvvEEEEvNT_6ParamsE,@function
        .size           _ZN7cutlass13device_kernelINS_4gemm6kernel13GemmUniversalIN4cute5tupleIJiiiiEEENS1_10collective13CollectiveMmaINS1_37MainloopSm90TmaGmmaWarpSpecializedFP8ILi13ENS5_IJNS4_1CILi2EEENSA_ILi1EEESC_EEENS1_35KernelTmaWarpSpecializedCooperativeEEENS5_IJNSA_ILi256EEENSA_ILi8EEENSA_ILi64EEEEEENS_12float_e4m3_tENS5_IJlSC_lEEESK_SL_NS4_8TiledMMAINS4_8MMA_AtomIJNS4_4SM904GMMA29MMA_64x8x32_F32E4M3E4M3_SS_TNILNSP_7ScaleInE1ELSR_1EEEEEENS4_6LayoutISD_NS5_IJSC_NSA_ILi0EEESV_EEEEENS5_IJNS4_10UnderscoreESY_SY_EEEEENS4_13SM90_TMA_LOADENS4_14ComposedLayoutINS4_7SwizzleILi2ELi4ELi3EEENS4_18smem_ptr_flag_bitsILi8EEENSU_INS5_IJSH_SI_EEENS5_IJSI_SC_EEEEEEEvNS4_8identityENS4_23SM90_TMA_LOAD_MULTICASTES1A_vS1B_EENS_8epilogue10collective6detail29Sm90TmaWarpSpecializedAdapterINS1F_15DefaultEpilogueISK_SL_SL_NS1E_6thread17LinearCombinationISK_Li1EffLNS1J_9ScaleType4KindE0ELNS_15FloatRoundStyleE2ESK_EENS1_15EpilogueDefaultEEEEEvvEEEEvNT_6ParamsE,(.L_x_113 - _ZN7cutlass13device_kernelINS_4gemm6kernel13GemmUniversalIN4cute5tupleIJiiiiEEENS1_10collective13CollectiveMmaINS1_37MainloopSm90TmaGmmaWarpSpecializedFP8ILi13ENS5_IJNS4_1CILi2EEENSA_ILi1EEESC_EEENS1_35KernelTmaWarpSpecializedCooperativeEEENS5_IJNSA_ILi256EEENSA_ILi8EEENSA_ILi64EEEEEENS_12float_e4m3_tENS5_IJlSC_lEEESK_SL_NS4_8TiledMMAINS4_8MMA_AtomIJNS4_4SM904GMMA29MMA_64x8x32_F32E4M3E4M3_SS_TNILNSP_7ScaleInE1ELSR_1EEEEEENS4_6LayoutISD_NS5_IJSC_NSA_ILi0EEESV_EEEEENS5_IJNS4_10UnderscoreESY_SY_EEEEENS4_13SM90_TMA_LOADENS4_14ComposedLayoutINS4_7SwizzleILi2ELi4ELi3EEENS4_18smem_ptr_flag_bitsILi8EEENSU_INS5_IJSH_SI_EEENS5_IJSI_SC_EEEEEEEvNS4_8identityENS4_23SM90_TMA_LOAD_MULTICASTES1A_vS1B_EENS_8epilogue10collective6detail29Sm90TmaWarpSpecializedAdapterINS1F_15DefaultEpilogueISK_SL_SL_NS1E_6thread17LinearCombinationISK_Li1EffLNS1J_9ScaleType4KindE0ELNS_15FloatRoundStyleE2ESK_EENS1_15EpilogueDefaultEEEEEvvEEEEvNT_6ParamsE)
        .other          _ZN7cutlass13device_kernelINS_4gemm6kernel13GemmUniversalIN4cute5tupleIJiiiiEEENS1_10collective13CollectiveMmaINS1_37MainloopSm90TmaGmmaWarpSpecializedFP8ILi13ENS5_IJNS4_1CILi2EEENSA_ILi1EEESC_EEENS1_35KernelTmaWarpSpecializedCooperativeEEENS5_IJNSA_ILi256EEENSA_ILi8EEENSA_ILi64EEEEEENS_12float_e4m3_tENS5_IJlSC_lEEESK_SL_NS4_8TiledMMAINS4_8MMA_AtomIJNS4_4SM904GMMA29MMA_64x8x32_F32E4M3E4M3_SS_TNILNSP_7ScaleInE1ELSR_1EEEEEENS4_6LayoutISD_NS5_IJSC_NSA_ILi0EEESV_EEEEENS5_IJNS4_10UnderscoreESY_SY_EEEEENS4_13SM90_TMA_LOADENS4_14ComposedLayoutINS4_7SwizzleILi2ELi4ELi3EEENS4_18smem_ptr_flag_bitsILi8EEENSU_INS5_IJSH_SI_EEENS5_IJSI_SC_EEEEEEEvNS4_8identityENS4_23SM90_TMA_LOAD_MULTICASTES1A_vS1B_EENS_8epilogue10collective6detail29Sm90TmaWarpSpecializedAdapterINS1F_15DefaultEpilogueISK_SL_SL_NS1E_6thread17LinearCombinationISK_Li1EffLNS1J_9ScaleType4KindE0ELNS_15FloatRoundStyleE2ESK_EENS1_15EpilogueDefaultEEEEEvvEEEEvNT_6ParamsE,@"STO_CUDA_ENTRY STV_DEFAULT"
_ZN7cutlass13device_kernelINS_4gemm6kernel13GemmUniversalIN4cute5tupleIJiiiiEEENS1_10collective13CollectiveMmaINS1_37MainloopSm90TmaGmmaWarpSpecializedFP8ILi13ENS5_IJNS4_1CILi2EEENSA_ILi1EEESC_EEENS1_35KernelTmaWarpSpecializedCooperativeEEENS5_IJNSA_ILi256EEENSA_ILi8EEENSA_ILi64EEEEEENS_12float_e4m3_tENS5_IJlSC_lEEESK_SL_NS4_8TiledMMAINS4_8MMA_AtomIJNS4_4SM904GMMA29MMA_64x8x32_F32E4M3E4M3_SS_TNILNSP_7ScaleInE1ELSR_1EEEEEENS4_6LayoutISD_NS5_IJSC_NSA_ILi0EEESV_EEEEENS5_IJNS4_10UnderscoreESY_SY_EEEEENS4_13SM90_TMA_LOADENS4_14ComposedLayoutINS4_7SwizzleILi2ELi4ELi3EEENS4_18smem_ptr_flag_bitsILi8EEENSU_INS5_IJSH_SI_EEENS5_IJSI_SC_EEEEEEEvNS4_8identityENS4_23SM90_TMA_LOAD_MULTICASTES1A_vS1B_EENS_8epilogue10collective6detail29Sm90TmaWarpSpecializedAdapterINS1F_15DefaultEpilogueISK_SL_SL_NS1E_6thread17LinearCombinationISK_Li1EffLNS1J_9ScaleType4KindE0ELNS_15FloatRoundStyleE2ESK_EENS1_15EpilogueDefaultEEEEEvvEEEEvNT_6ParamsE:
[----:B------:R-:W-:Y:S01]  /*0000*/  LDC R1, c[0x0][0x28] ;  /* 0x00000a00ff017b82 */ /* 0x000fe20000000800 */
[----:B------:R-:W0:Y:S01]  /*0010*/  S2R R0, SR_TID.X ;  /* 0x0000000000007919 */ /* 0x000e220000002100 */
[----:B------:R-:W-:Y:S01]  /*0020*/  ELECT P0, URZ, PT ;  /* 0x00000000003f782f */ /* 0x000fe20003800000 */
[----:B------:R-:W-:Y:S01]  /*0030*/  BSSY B0, `(.L_x_0) ;  /* 0x000000f000007945 */ /* 0x000fe20003800000 */
[--C-:B0-----:R-:W-:Y:S02]  /*0040*/  SHF.R.U32.HI R2, RZ, 0x5, R0.reuse ;  /* 0x00000005ff027819 */ /* 0x101fe40000011600 */
[----:B------:R-:W-:-:S03]  /*0050*/  SHF.R.U32.HI R4, RZ, 0x7, R0 ;  /* 0x00000007ff047819 */ /* 0x000fc60000011600 */
[----:B------:R-:W0:Y:S04]  /*0060*/  SHFL.IDX PT, R3, R2, RZ, 0x1f ;  /* 0x00001fff02037589 */ /* 0x000e2800000e0000 */
[----:B------:R1:W2:Y:S01]  /*0070*/  SHFL.IDX PT, R5, R4, RZ, 0x1f ;  /* 0x00001fff04057589 */ /* 0x0002a200000e0000 */
[----:B0-----:R-:W-:-:S13]  /*0080*/  ISETP.NE.OR P0, PT, R3, RZ, !P0 ;  /* 0x000000ff0300720c */ /* 0x001fda0004705670 */
[----:B-12---:R-:W-:Y:S05]  /*0090*/  @P0 BRA `(.L_x_1) ;  /* 0x0000000000200947 */ /* 0x006fea0003800000 */
[----:B------:R-:W-:Y:S02]  /*00a0*/  ULDC.64 UR4, c[0x0][0x198] ;  /* 0x0000660000047ab9 */ /* 0x000fe40000000a00 */
[----:B------:R-:W-:Y:S02]  /*00b0*/  UIADD3 UR6, UP0, UR4, 0xf0, URZ ;  /* 0x000000f004067890 */ /* 0x000fe4000ff1e03f */
[----:B------:R-:W-:Y:S02]  /*00c0*/  UIADD3 UR4, UP1, UR4, 0x1f0, URZ ;  /* 0x000001f004047890 */ /* 0x000fe4000ff3e03f */
[----:B------:R-:W-:Y:S02]  /*00d0*/  UIADD3.X UR7, URZ, UR5, URZ, UP0, !UPT ;  /* 0x000000053f077290 */ /* 0x000fe400087fe43f */
[----:B------:R-:W-:-:S07]  /*00e0*/  UIADD3.X UR5, URZ, UR5, URZ, UP1, !UPT ;  /* 0x000000053f057290 */ /* 0x000fce0008ffe43f */
[----:B------:R0:W-:Y:S02]  /*00f0*/  UTMACCTL.PF [UR6] ;  /* 0x00000000060079b9 */ /* 0x0001e40008040000 */
[----:B------:R0:W-:Y:S02]  /*0100*/  UTMACCTL.PF [UR4] ;  /* 0x00000000040079b9 */ /* 0x0001e40008040000 */
[----:B0-----:R-:W-:Y:S01]  /*0110*/  NOP ;  /* 0x0000000000007918 */ /* 0x001fe20000000000 */
.L_x_1:
[----:B------:R-:W-:Y:S05]  /*0120*/  BSYNC B0 ;  /* 0x0000000000007941 */ /* 0x000fea0003800000 */
.L_x_0:
[----:B------:R-:W0:Y:S02]  /*0130*/  SHFL.IDX PT, R6, R2, RZ, 0x1f ;  /* 0x00001fff02067589 */ /* 0x000e2400000e0000 */
[----:B0-----:R-:W-:-:S13]  /*0140*/  ISETP.NE.AND P0, PT, R6, RZ, PT ;  /* 0x000000ff0600720c */ /* 0x001fda0003f05270 */
[----:B------:R-:W-:Y:S05]  /*0150*/  @P0 BRA `(.L_x_2) ;  /* 0x0000000000ac0947 */ /* 0x000fea0003800000 */
[----:B------:R-:W-:Y:S01]  /*0160*/  ELECT P0, URZ, PT ;  /* 0x00000000003f782f */ /* 0x000fe20003800000 */
[----:B------:R-:W-:-:S12]  /*0170*/  BSSY B0, `(.L_x_2) ;  /* 0x0000029000007945 */ /* 0x000fd80003800000 */
[----:B------:R-:W-:Y:S05]  /*0180*/  @!P0 BRA `(.L_x_3) ;  /* 0x00000000009c8947 */ /* 0x000fea0003800000 */
[----:B------:R-:W0:Y:S01]  /*0190*/  S2UR UR8, SR_CgaCtaId ;  /* 0x00000000000879c3 */ /* 0x000e220000008800 */
[----:B------:R-:W-:Y:S01]  /*01a0*/  UMOV UR4, 0x400 ;  /* 0x0000040000047882 */ /* 0x000fe20000000000 */
[----:B------:R-:W-:Y:S01]  /*01b0*/  UMOV UR5, 0x1 ;  /* 0x0000000100057882 */ /* 0x000fe20000000000 */
[----:B------:R-:W-:Y:S02]  /*01c0*/  UMOV UR6, 0x4 ;  /* 0x0000000400067882 */ /* 0x000fe40000000000 */
[----:B------:R-:W-:-:S04]  /*01d0*/  UIADD3 UR6, -UR6, 0x100000, URZ ;  /* 0x0010000006067890 */ /* 0x000fc8000fffe13f */
[----:B------:R-:W-:Y:S02]  /*01e0*/  USHF.L.U32 UR7, UR6, 0xb, URZ ;  /* 0x0000000b06077899 */ /* 0x000fe4000800063f */
[----:B------:R-:W-:Y:S02]  /*01f0*/  USHF.L.U32 UR6, UR6, 0x1, URZ ;  /* 0x0000000106067899 */ /* 0x000fe4000800063f */
[----:B0-----:R-:W-:Y:S02]  /*0200*/  ULEA UR8, UR8, UR4, 0x18 ;  /* 0x0000000408087291 */ /* 0x001fe4000f8ec03f */
[----:B------:R-:W-:-:S04]  /*0210*/  UIADD3 UR4, -UR5, 0x100000, URZ ;  /* 0x0010000005047890 */ /* 0x000fc8000fffe13f */
[----:B------:R-:W-:Y:S02]  /*0220*/  USHF.L.U32 UR5, UR4, 0xb, URZ ;  /* 0x0000000b04057899 */ /* 0x000fe4000800063f */
[----:B------:R-:W-:Y:S01]  /*0230*/  USHF.L.U32 UR4, UR4, 0x1, URZ ;  /* 0x0000000104047899 */ /* 0x000fe2000800063f */
[----:B------:R-:W0:Y:S11]  /*0240*/  FENCE.VIEW.ASYNC.S ;  /* 0x00000000000073c6 */ /* 0x000e360000000000 */
[----:B0-----:R0:W1:Y:S01]  /*0250*/  SYNCS.EXCH.64 URZ, [UR8], UR4 ;  /* 0x00000004083f75b2 */ /* 0x0010620008000100 */
[----:B------:R0:W2:Y:S01]  /*0260*/  SYNCS.EXCH.64 URZ, [UR8+0x68], UR6 ;  /* 0x00006806083f75b2 */ /* 0x0000a20008000100 */
[----:B------:R0:W3:Y:S01]  /*0270*/  SYNCS.EXCH.64 URZ, [UR8+0x8], UR4 ;  /* 0x00000804083f75b2 */ /* 0x0000e20008000100 */
[----:B------:R0:W4:Y:S01]  /*0280*/  SYNCS.EXCH.64 URZ, [UR8+0x70], UR6 ;  /* 0x00007006083f75b2 */ /* 0x0001220008000100 */
[----:B------:R0:W0:Y:S01]  /*0290*/  SYNCS.EXCH.64 URZ, [UR8+0x10], UR4 ;  /* 0x00001004083f75b2 */ /* 0x0000220008000100 */
        /* <DEDUP_REMOVED lines=21> */
[----:B-123--:R-:W-:Y:S01]  /*03f0*/  NOP ;  /* 0x0000000000007918 */ /* 0x00efe20000000000 */
.L_x_3:
[----:B0-----:R-:W-:Y:S05]  /*0400*/  BSYNC B0 ;  /* 0x0000000000007941 */ /* 0x001fea0003800000 */
.L_x_2:
[----:B------:R-:W-:Y:S01]  /*0410*/  SHF.R.S32.HI R7, RZ, 0x1f, R0 ;  /* 0x0000001fff077819 */ /* 0x000fe20000011400 */
[----:B------:R-:W0:Y:S01]  /*0420*/  SHFL.IDX PT, R2, R2, RZ, 0x1f ;  /* 0x00001fff02027589 */ /* 0x000e2200000e0000 */
[----:B------:R-:W1:Y:S01]  /*0430*/  S2UR UR8, SR_CTAID.X ;  /* 0x00000000000879c3 */ /* 0x000e620000002500 */
[----:B------:R-:W-:Y:S02]  /*0440*/  ELECT P0, URZ, PT ;  /* 0x00000000003f782f */ /* 0x000fe40003800000 */
[----:B------:R-:W-:Y:S01]  /*0450*/  LEA.HI R7, R7, R0, RZ, 0x7 ;  /* 0x0000000007077211 */ /* 0x000fe200078f38ff */
[----:B------:R-:W2:Y:S01]  /*0460*/  S2R R4, SR_CTAID.Y ;  /* 0x0000000000047919 */ /* 0x000ea20000002600 */
[----:B------:R-:W-:Y:S01]  /*0470*/  SHF.R.S32.HI R11, RZ, 0x1f, R6 ;  /* 0x0000001fff0b7819 */ /* 0x000fe20000011406 */
[----:B------:R-:W-:Y:S01]  /*0480*/  ULDC UR4, c[0x0][0x150] ;  /* 0x0000540000047ab9 */ /* 0x000fe20000000800 */
[----:B------:R-:W-:Y:S01]  /*0490*/  LOP3.LUT R7, R7, 0xffffff80, RZ, 0xc0, !PT ;  /* 0xffffff8007077812 */ /* 0x000fe200078ec0ff */
[----:B------:R-:W-:Y:S01]  /*04a0*/  VIADD R16, R5, 0xffffffff ;  /* 0xffffffff05107836 */ /* 0x000fe20000000000 */
[----:B------:R-:W-:Y:S01]  /*04b0*/  LEA.HI R11, R11, R6, RZ, 0x2 ;  /* 0x000000060b0b7211 */ /* 0x000fe200078f10ff */
[----:B------:R-:W3:Y:S01]  /*04c0*/  LDC R10, c[0x0][0x144] ;  /* 0x00005100ff0a7b82 */ /* 0x000ee20000000800 */
[----:B------:R-:W-:Y:S01]  /*04d0*/  NOP ;  /* 0x0000000000007918 */ /* 0x000fe20000000000 */
[----:B------:R-:W-:Y:S01]  /*04e0*/  IMAD.IADD R7, R0, 0x1, -R7 ;  /* 0x0000000100077824 */ /* 0x000fe200078e0a07 */
[----:B------:R-:W-:Y:S01]  /*04f0*/  LOP3.LUT R11, R11, 0x3ffffffc, RZ, 0xc0, !PT ;  /* 0x3ffffffc0b0b7812 */ /* 0x000fe200078ec0ff */
[----:B------:R-:W-:Y:S01]  /*0500*/  NOP ;  /* 0x0000000000007918 */ /* 0x000fe20000000000 */
[----:B------:R-:W-:-:S02]  /*0510*/  ISETP.GE.U32.AND P6, PT, R16, 0x2, PT ;  /* 0x000000021000780c */ /* 0x000fc40003fc6070 */
[----:B------:R-:W-:Y:S01]  /*0520*/  SHF.R.S32.HI R8, RZ, 0x1f, R7 ;  /* 0x0000001fff087819 */ /* 0x000fe20000011407 */
[----:B------:R-:W-:Y:S01]  /*0530*/  IMAD.IADD R6, R6, 0x1, -R11 ;  /* 0x0000000106067824 */ /* 0x000fe200078e0a0b */
[----:B------:R-:W5:Y:S01]  /*0540*/  LDC R13, c[0x0][0x140] ;  /* 0x00005000ff0d7b82 */ /* 0x000f620000000800 */
[----:B------:R-:W-:Y:S02]  /*0550*/  ISETP.NE.AND P4, PT, R5, RZ, PT ;  /* 0x000000ff0500720c */ /* 0x000fe40003f85270 */
[----:B------:R-:W-:Y:S02]  /*0560*/  LEA.HI R8, R8, R7, RZ, 0x3 ;  /* 0x0000000708087211 */ /* 0x000fe400078f18ff */
[----:B0-----:R-:W-:Y:S02]  /*0570*/  ISETP.NE.OR P0, PT, R2, RZ, !P0 ;  /* 0x000000ff0200720c */ /* 0x001fe40004705670 */
[--C-:B------:R-:W-:Y:S01]  /*0580*/  SHF.R.S32.HI R2, RZ, 0x3, R8.reuse ;  /* 0x00000003ff027819 */ /* 0x100fe20000011408 */
[----:B------:R-:W0:Y:S01]  /*0590*/  LDC R11, c[0x0][0x148] ;  /* 0x00005200ff0b7b82 */ /* 0x000e220000000800 */
[----:B------:R-:W-:-:S02]  /*05a0*/  SHF.R.S32.HI R9, RZ, 0x1f, R8 ;  /* 0x0000001fff097819 */ /* 0x000fc40000011408 */
[----:B-1----:R-:W-:Y:S02]  /*05b0*/  I2FP.F32.U32 R8, UR8 ;  /* 0x0000000800087c45 */ /* 0x002fe40008201000 */
[----:B------:R-:W-:-:S03]  /*05c0*/  LEA.HI R9, R9, R2, RZ, 0x2 ;  /* 0x0000000209097211 */ /* 0x000fc600078f10ff */
[----:B------:R-:W-:Y:S01]  /*05d0*/  FMUL R8, R8, UR4 ;  /* 0x0000000408087c20 */ /* 0x000fe20008400000 */
[----:B------:R-:W-:Y:S01]  /*05e0*/  LOP3.LUT R9, R9, 0xfffffffc, RZ, 0xc0, !PT ;  /* 0xfffffffc09097812 */ /* 0x000fe200078ec0ff */
[----:B------:R-:W-:Y:S01]  /*05f0*/  VOTEU.ALL UP0, P0 ;  /* 0x00000000003f7886 */ /* 0x000fe20000000000 */
[----:B--2---:R-:W-:Y:S01]  /*0600*/  I2FP.F32.U32 R12, R4 ;  /* 0x00000004000c7245 */ /* 0x004fe20000201000 */
[----:B------:R-:W-:Y:S01]  /*0610*/  ULDC UR4, c[0x0][0x154] ;  /* 0x0000550000047ab9 */ /* 0x000fe20000000800 */
[----:B------:R-:W-:Y:S01]  /*0620*/  VOTEU.ALL UP1, P0 ;  /* 0x00000000003f7886 */ /* 0x000fe20000020000 */
[----:B------:R-:W1:Y:S01]  /*0630*/  F2I.U32.TRUNC.NTZ R8, R8 ;  /* 0x0000000800087305 */ /* 0x000e62000020f000 */
[----:B------:R-:W-:Y:S01]  /*0640*/  IMAD.IADD R9, R2, 0x1, -R9 ;  /* 0x0000000102097824 */ /* 0x000fe200078e0a09 */
[----:B------:R-:W2:Y:S01]  /*0650*/  @!UP0 S2UR UR7, SR_CgaCtaId ;  /* 0x00000000000789c3 */ /* 0x000ea20000008800 */
[----:B------:R-:W-:Y:S01]  /*0660*/  FMUL R12, R12, UR4 ;  /* 0x000000040c0c7c20 */ /* 0x000fe20008400000 */
[----:B------:R-:W-:Y:S01]  /*0670*/  UMOV UR4, 0x20 ;  /* 0x0000002000047882 */ /* 0x000fe20000000000 */
[----:B------:R-:W-:Y:S01]  /*0680*/  IMAD R6, R6, 0x4, R9 ;  /* 0x0000000406067824 */ /* 0x000fe200078e0209 */
[----:B------:R-:W-:Y:S01]  /*0690*/  @!UP0 UMOV UR6, 0x400 ;  /* 0x0000040000068882 */ /* 0x000fe20000000000 */
[----:B------:R-:W-:-:S04]  /*06a0*/  @!UP0 UIADD3 UR4, -UR4, 0x100000, URZ ;  /* 0x0010000004048890 */ /* 0x000fc8000fffe13f */
[----:B------:R-:W-:Y:S02]  /*06b0*/  @!UP0 USHF.L.U32 UR5, UR4, 0xb, URZ ;  /* 0x0000000b04058899 */ /* 0x000fe4000800063f */
[----:B------:R-:W-:Y:S01]  /*06c0*/  @!UP0 USHF.L.U32 UR4, UR4, 0x1, URZ ;  /* 0x0000000104048899 */ /* 0x000fe2000800063f */
[----:B-----5:R-:W-:Y:S01]  /*06d0*/  ISETP.EQ.U32.AND P2, PT, R13, 0x1, PT ;  /* 0x000000010d00780c */ /* 0x020fe20003f42070 */
[----:B------:R-:W5:Y:S01]  /*06e0*/  F2I.U32.TRUNC.NTZ R12, R12 ;  /* 0x0000000c000c7305 */ /* 0x000f62000020f000 */
[----:B------:R-:W-:-:S04]  /*06f0*/  LEA.HI R2, R6, R6, RZ, 0x1 ;  /* 0x0000000606027211 */ /* 0x000fc800078f08ff */
[----:B------:R-:W-:Y:S01]  /*0700*/  LOP3.LUT R9, R2, 0xfffffffe, RZ, 0xc0, !PT ;  /* 0xfffffffe02097812 */ /* 0x000fe200078ec0ff */
[----:B-1----:R-:W-:Y:S01]  /*0710*/  IMAD.MOV R15, RZ, RZ, -R8 ;  /* 0x000000ffff0f7224 */ /* 0x002fe200078e0a08 */
[----:B------:R-:W-:-:S03]  /*0720*/  SHF.R.S32.HI R2, RZ, 0x1f, R3 ;  /* 0x0000001fff027819 */ /* 0x000fc60000011403 */
[----:B---3--:R-:W-:Y:S01]  /*0730*/  IMAD R10, R10, R15, UR8 ;  /* 0x000000080a0a7e24 */ /* 0x008fe2000f8e020f */
[----:B------:R-:W-:Y:S01]  /*0740*/  LEA.HI R2, R2, R3, RZ, 0x2 ;  /* 0x0000000302027211 */ /* 0x000fe200078f10ff */
[----:B------:R-:W-:-:S03]  /*0750*/  IMAD.IADD R9, R6, 0x1, -R9 ;  /* 0x0000000106097824 */ /* 0x000fc600078e0a09 */
[----:B------:R-:W-:Y:S01]  /*0760*/  LOP3.LUT R2, R2, 0xfffffffc, RZ, 0xc0, !PT ;  /* 0xfffffffc02027812 */ /* 0x000fe200078ec0ff */
[----:B-----5:R-:W-:Y:S01]  /*0770*/  IMAD.MOV R20, RZ, RZ, -R12 ;  /* 0x000000ffff147224 */ /* 0x020fe200078e0a0c */
[----:B------:R-:W-:Y:S01]  /*0780*/  ISETP.NE.AND P3, PT, R9, R10, PT ;  /* 0x0000000a0900720c */ /* 0x000fe20003f65270 */
[C---:B------:R-:W-:Y:S01]  /*0790*/  IMAD.SHL.U32 R9, R6.reuse, 0x4, RZ ;  /* 0x0000000406097824 */ /* 0x040fe200078e00ff */
[----:B--2---:R-:W-:Y:S01]  /*07a0*/  @!UP0 ULEA UR6, UR7, UR6, 0x18 ;  /* 0x0000000607068291 */ /* 0x004fe2000f8ec03f */
[----:B------:R-:W-:Y:S01]  /*07b0*/  IMAD.IADD R2, R3, 0x1, -R2 ;  /* 0x0000000103027824 */ /* 0x000fe200078e0a02 */
[----:B------:R-:W-:Y:S01]  /*07c0*/  VOTEU.ALL UP0, P0 ;  /* 0x00000000003f7886 */ /* 0x000fe20000000000 */
[----:B------:R-:W-:Y:S01]  /*07d0*/  LOP3.LUT P0, RZ, R7, 0x7, RZ, 0xc0, !PT ;  /* 0x0000000707ff7812 */ /* 0x000fe2000780c0ff */
[----:B------:R-:W-:Y:S01]  /*07e0*/  IMAD.MOV.U32 R7, RZ, RZ, 0x1 ;  /* 0x00000001ff077424 */ /* 0x000fe200078e00ff */
[----:B------:R-:W-:Y:S01]  /*07f0*/  LOP3.LUT R3, R6, 0xc, R9, 0x78, !PT ;  /* 0x0000000c06037812 */ /* 0x000fe200078e7809 */
[----:B0-----:R-:W-:Y:S01]  /*0800*/  IMAD R9, R11, R20, R4 ;  /* 0x000000140b097224 */ /* 0x001fe200078e0204 */
[----:B------:R-:W-:-:S02]  /*0810*/  ISETP.NE.AND P1, PT, R2, 0x3, PT ;  /* 0x000000030200780c */ /* 0x000fc40003f25270 */
[C---:B------:R-:W-:Y:S02]  /*0820*/  ISETP.LT.U32.AND P0, PT, R3.reuse, 0x2, !P0 ;  /* 0x000000020300780c */ /* 0x040fe40004701070 */
[----:B------:R-:W-:Y:S01]  /*0830*/  @P3 LEA.HI R6, R3, R3, RZ, 0x1 ;  /* 0x0000000303063211 */ /* 0x000fe200078f08ff */
[----:B------:R-:W0:Y:S02]  /*0840*/  FENCE.VIEW.ASYNC.S ;  /* 0x00000000000073c6 */ /* 0x000e240000000000 */
[----:B0-----:R0:W1:Y:S01]  /*0850*/  @!UP0 SYNCS.EXCH.64 URZ, [UR6+0xe0], UR4 ;  /* 0x0000e004063f85b2 */ /* 0x0010620008000100 */
[----:B------:R-:W-:Y:S02]  /*0860*/  ISETP.EQ.OR P1, PT, R2, RZ, !P1 ;  /* 0x000000ff0200720c */ /* 0x000fe40004f22670 */
[----:B------:R-:W-:Y:S02]  /*0870*/  @P3 SHF.R.S32.HI R6, RZ, 0x1, R6 ;  /* 0x00000001ff063819 */ /* 0x000fe40000011406 */
[----:B------:R-:W-:-:S02]  /*0880*/  ISETP.EQ.AND P1, PT, R5, RZ, P1 ;  /* 0x000000ff0500720c */ /* 0x000fc40000f22270 */
[----:B------:R-:W-:Y:S02]  /*0890*/  @P3 ISETP.NE.AND P5, PT, R6, R9, PT ;  /* 0x000000090600320c */ /* 0x000fe40003fa5270 */
[----:B------:R-:W-:Y:S02]  /*08a0*/  SEL R8, RZ, 0x1, !P0 ;  /* 0x00000001ff087807 */ /* 0x000fe40004000000 */
[----:B------:R-:W-:Y:S02]  /*08b0*/  @P3 SEL R7, RZ, 0x1, P5 ;  /* 0x00000001ff073807 */ /* 0x000fe40002800000 */
[----:B------:R-:W-:Y:S02]  /*08c0*/  SEL R6, RZ, 0x1, !P1 ;  /* 0x00000001ff067807 */ /* 0x000fe40004800000 */
[----:B------:R-:W-:Y:S01]  /*08d0*/  LOP3.LUT R7, R7, R8, RZ, 0xc0, !PT ;  /* 0x0000000807077212 */ /* 0x000fe200078ec0ff */
[----:B------:R0:W2:Y:S01]  /*08e0*/  @!UP1 SYNCS.EXCH.64 URZ, [UR6+0xe8], UR4 ;  /* 0x0000e804063f95b2 */ /* 0x0000a20008000100 */
[----:B------:R-:W-:Y:S01]  /*08f0*/  SEL R6, R6, 0x2, P6 ;  /* 0x0000000206067807 */ /* 0x000fe20003000000 */
[----:B------:R-:W-:Y:S01]  /*0900*/  NOP ;  /* 0x0000000000007918 */ /* 0x000fe20000000000 */
[----:B------:R-:W-:Y:S05]  /*0910*/  @!P2 BRA `(.L_x_4) ;  /* 0x000000000008a947 */ /* 0x000fea0003800000 */
[----:B-12-4-:R-:W-:Y:S01]  /*0920*/  UCGABAR_ARV ;  /* 0x00000000000079c7 */ /* 0x016fe20008000000 */
[----:B------:R-:W-:Y:S05]  /*0930*/  BRA `(.L_x_5) ;  /* 0x0000000000047947 */ /* 0x000fea0003800000 */
.L_x_4:
[----:B-12-4-:R-:W-:Y:S01]  /*0940*/  NOP ;  /* 0x0000000000007918 */ /* 0x016fe20000000000 */
.L_x_5:
[----:B------:R-:W1:Y:S01]  /*0950*/  LDC R5, c[0x0][0x65c] ;  /* 0x00019700ff057b82 */ /* 0x000e620000000800 */
[----:B------:R-:W-:Y:S02]  /*0960*/  IMAD.U32 R8, RZ, RZ, UR8 ;  /* 0x00000008ff087e24 */ /* 0x000fe4000f8e00ff */
[----:B------:R-:W-:Y:S01]  /*0970*/  IMAD.MOV.U32 R9, RZ, RZ, RZ ;  /* 0x000000ffff097224 */ /* 0x000fe200078e00ff */
[----:B-1----:R-:W-:-:S13]  /*0980*/  ISETP.NE.AND P3, PT, R5, 0x1, PT ;  /* 0x000000010500780c */ /* 0x002fda0003f65270 */
[----:B------:R-:W1:Y:S01]  /*0990*/  @P3 LDC R15, c[0x0][0x10] ;  /* 0x00000400ff0f3b82 */ /* 0x000e620000000800 */
[----:B------:R-:W-:Y:S02]  /*09a0*/  @P3 IMAD.MOV.U32 R5, RZ, RZ, RZ ;  /* 0x000000ffff053224 */ /* 0x000fe400078e00ff */
[----:B------:R-:W-:-:S05]  /*09b0*/  @P3 IMAD.MOV.U32 R17, RZ, RZ, RZ ;  /* 0x000000ffff113224 */ /* 0x000fca00078e00ff */
[----:B------:R-:W2:Y:S01]  /*09c0*/  @!P3 LDC R13, c[0x0][0xc] ;  /* 0x00000300ff0dbb82 */ /* 0x000ea20000000800 */
[----:B-1----:R-:W-:-:S04]  /*09d0*/  @P3 IMAD.WIDE.U32 R14, R15, UR8, R4 ;  /* 0x000000080f0e3c25 */ /* 0x002fc8000f8e0004 */
[----:B--2---:R-:W-:-:S04]  /*09e0*/  @!P3 IMAD.WIDE.U32 R12, R4, R13, R8 ;  /* 0x0000000d040cb225 */ /* 0x004fc800078e0008 */
[----:B------:R-:W-:Y:S02]  /*09f0*/  @P3 IMAD.MOV.U32 R8, RZ, RZ, R14 ;  /* 0x000000ffff083224 */ /* 0x000fe400078e000e */
[----:B------:R-:W-:Y:S02]  /*0a00*/  @P3 IMAD.IADD R9, R15, 0x1, R17 ;  /* 0x000000010f093824 */ /* 0x000fe400078e0211 */
[----:B------:R-:W-:Y:S02]  /*0a10*/  @!P3 IMAD.MOV.U32 R8, RZ, RZ, R12 ;  /* 0x000000ffff08b224 */ /* 0x000fe400078e000c */
[----:B------:R-:W-:Y:S01]  /*0a20*/  @!P3 IMAD.MOV.U32 R9, RZ, RZ, R13 ;  /* 0x000000ffff09b224 */ /* 0x000fe200078e000d */
[----:B------:R-:W-:Y:S06]  /*0a30*/  @!P2 BRA `(.L_x_6) ;  /* 0x00000000000ca947 */ /* 0x000fec0003800000 */
[----:B------:R-:W-:Y:S01]  /*0a40*/  UCGABAR_WAIT ;  /* 0x0000000000007dc7 */ /* 0x000fe20008000000 */
[----:B------:R-:W-:Y:S01]  /*0a50*/  CCTL.IVALL ;  /* 0x00000000ff00798f */ /* 0x000fe20002000000 */
[----:B------:R-:W-:Y:S05]  /*0a60*/  BRA `(.L_x_7) ;  /* 0x0000000000047947 */ /* 0x000fea0003800000 */
.L_x_6:
[----:B------:R-:W-:Y:S06]  /*0a70*/  BAR.SYNC.DEFER_BLOCKING 0x0 ;  /* 0x0000000000007b1d */ /* 0x000fec0000010000 */
.L_x_7:
[----:B------:R-:W-:Y:S05]  /*0a80*/  @!P4 BRA `(.L_x_8) ;  /* 0x0000002c002cc947 */ /* 0x000fea0003800000 */
[----:B------:R-:W-:-:S13]  /*0a90*/  ISETP.GT.U32.AND P0, PT, R16, 0x1, PT ;  /* 0x000000011000780c */ /* 0x000fda0003f04070 */
[----:B0-----:R-:W-:Y:S05]  /*0aa0*/  @P0 EXIT ;  /* 0x000000000000094d */ /* 0x001fea0003800000 */
[----:B------:R-:W-:Y:S01]  /*0ab0*/  ULDC.64 UR4, c[0x0][0x650] ;  /* 0x0001940000047ab9 */ /* 0x000fe20000000a00 */
[----:B------:R-:W-:Y:S01]  /*0ac0*/  PRMT R12, RZ, 0x7610, R12 ;  /* 0x00007610ff0c7816 */ /* 0x000fe2000000000c */
[----:B------:R-:W-:Y:S01]  /*0ad0*/  IMAD.MOV.U32 R18, RZ, RZ, -0x1 ;  /* 0xffffffffff127424 */ /* 0x000fe200078e00ff */
[----:B------:R-:W-:Y:S01]  /*0ae0*/  ISETP.GE.U32.AND P0, PT, R8, UR4, PT ;  /* 0x0000000408007c0c */ /* 0x000fe2000bf06070 */
[----:B------:R-:W-:Y:S02]  /*0af0*/  IMAD.MOV.U32 R14, RZ, RZ, -0x1 ;  /* 0xffffffffff0e7424 */ /* 0x000fe400078e00ff */
[----:B------:R-:W-:Y:S01]  /*0b00*/  IMAD.MOV.U32 R17, RZ, RZ, -0x1 ;  /* 0xffffffffff117424 */ /* 0x000fe200078e00ff */
[----:B------:R-:W-:-:S13]  /*0b10*/  ISETP.GE.U32.AND.EX P0, PT, R9, UR5, PT, P0 ;  /* 0x0000000509007c0c */ /* 0x000fda000bf06100 */
[----:B------:R-:W-:Y:S05]  /*0b20*/  @P0 BRA `(.L_x_9) ;  /* 0x0000000400280947 */ /* 0x000fea0003800000 */
[----:B------:R-:W0:Y:S01]  /*0b30*/  LDC.64 R22, c[0x0][0x628] ;  /* 0x00018a00ff167b82 */ /* 0x000e220000000a00 */
[----:B------:R-:W-:Y:S02]  /*0b40*/  IMAD.MOV.U32 R12, RZ, RZ, R8 ;  /* 0x000000ffff0c7224 */ /* 0x000fe400078e0008 */
[----:B------:R-:W-:-:S05]  /*0b50*/  IMAD.MOV.U32 R13, RZ, RZ, R9 ;  /* 0x000000ffff0d7224 */ /* 0x000fca00078e0009 */
[----:B------:R-:W1:Y:S08]  /*0b60*/  LDC R2, c[0x0][0x630] ;  /* 0x00018c00ff027b82 */ /* 0x000e700000000800 */
[----:B------:R-:W2:Y:S01]  /*0b70*/  LDC.64 R24, c[0x0][0x620] ;  /* 0x00018800ff187b82 */ /* 0x000ea20000000a00 */
[----:B0-----:R-:W-:-:S04]  /*0b80*/  ISETP.NE.U32.AND P0, PT, R22, RZ, PT ;  /* 0x000000ff1600720c */ /* 0x001fc80003f05070 */
[----:B------:R-:W-:-:S13]  /*0b90*/  ISETP.NE.AND.EX P0, PT, R23, RZ, PT, P0 ;  /* 0x000000ff1700720c */ /* 0x000fda0003f05300 */
[----:B-12---:R-:W-:Y:S05]  /*0ba0*/  @!P0 BRA `(.L_x_10) ;  /* 0x0000000000288947 */ /* 0x006fea0003800000 */
[----:B------:R-:W0:Y:S02]  /*0bb0*/  LDC R17, c[0x0][0x634] ;  /* 0x00018d00ff117b82 */ /* 0x000e240000000800 */
[----:B0-----:R-:W-:-:S05]  /*0bc0*/  IADD3 R17, P0, R8, R17, RZ ;  /* 0x0000001108117210 */ /* 0x001fca0007f1e0ff */
[----:B------:R-:W-:-:S04]  /*0bd0*/  IMAD.X R19, RZ, RZ, R9, P0 ;  /* 0x000000ffff137224 */ /* 0x000fc800000e0609 */
[----:B------:R-:W-:-:S04]  /*0be0*/  IMAD.WIDE.U32 R12, R19, R22, RZ ;  /* 0x00000016130c7225 */ /* 0x000fc800078e00ff */
[----:B------:R-:W-:-:S04]  /*0bf0*/  IMAD.WIDE.U32 R14, P0, R17, R23, R12 ;  /* 0x00000017110e7225 */ /* 0x000fc8000780000c */
[----:B------:R-:W-:-:S04]  /*0c00*/  IMAD.WIDE.U32 R12, R17, R22, RZ ;  /* 0x00000016110c7225 */ /* 0x000fc800078e00ff */
[----:B------:R-:W-:Y:S01]  /*0c10*/  IMAD.X R17, RZ, RZ, RZ, P0 ;  /* 0x000000ffff117224 */ /* 0x000fe200000e06ff */
[----:B------:R-:W-:Y:S01]  /*0c20*/  IADD3 RZ, P0, R13, R14, RZ ;  /* 0x0000000e0dff7210 */ /* 0x000fe20007f1e0ff */
[----:B------:R-:W-:-:S04]  /*0c30*/  IMAD.MOV.U32 R16, RZ, RZ, R15 ;  /* 0x000000ffff107224 */ /* 0x000fc800078e000f */
[----:B------:R-:W-:-:S08]  /*0c40*/  IMAD.WIDE.U32.X R12, R19, R23, R16, P0 ;  /* 0x00000017130c7225 */ /* 0x000fd000000e0410 */
.L_x_10:
[----:B------:R-:W0:Y:S01]  /*0c50*/  LDC.64 R26, c[0x0][0x640] ;  /* 0x00019000ff1a7b82 */ /* 0x000e220000000a00 */
[--C-:B------:R-:W-:Y:S01]  /*0c60*/  SHF.R.U64 R28, R12, R2, R13.reuse ;  /* 0x000000020c1c7219 */ /* 0x100fe2000000120d */
[----:B------:R-:W-:Y:S01]  /*0c70*/  IMAD R29, R11, R20, R4 ;  /* 0x000000140b1d7224 */ /* 0x000fe200078e0204 */
[----:B------:R-:W-:Y:S02]  /*0c80*/  SHF.R.U32.HI R2, RZ, R2, R13 ;  /* 0x00000002ff027219 */ /* 0x000fe4000001160d */
[----:B------:R-:W-:-:S03]  /*0c90*/  IADD3 R5, P0, RZ, -R28, RZ ;  /* 0x8000001cff057210 */ /* 0x000fc60007f1e0ff */
[----:B------:R-:W1:Y:S02]  /*0ca0*/  LDC R14, c[0x0][0x618] ;  /* 0x00018600ff0e7b82 */ /* 0x000e640000000800 */
[----:B------:R-:W-:-:S04]  /*0cb0*/  IMAD.X R13, RZ, RZ, ~R2, P0 ;  /* 0x000000ffff0d7224 */ /* 0x000fc800000e0e02 */
[-C--:B------:R-:W-:Y:S02]  /*0cc0*/  IMAD R2, R13, R24.reuse, RZ ;  /* 0x000000180d027224 */ /* 0x080fe400078e02ff */
[----:B------:R-:W2:Y:S01]  /*0cd0*/  LDC R18, c[0x0][0x608] ;  /* 0x00018200ff127b82 */ /* 0x000ea20000000800 */
[----:B------:R-:W-:-:S04]  /*0ce0*/  IMAD.WIDE.U32 R12, R5, R24, R8 ;  /* 0x00000018050c7225 */ /* 0x000fc800078e0008 */
[----:B------:R-:W-:Y:S02]  /*0cf0*/  IMAD R5, R5, R25, R2 ;  /* 0x0000001905057224 */ /* 0x000fe400078e0202 */
[----:B------:R-:W-:Y:S01]  /*0d00*/  IMAD.MOV.U32 R25, RZ, RZ, 0x1 ;  /* 0x00000001ff197424 */ /* 0x000fe200078e00ff */
[----:B------:R-:W3:Y:S01]  /*0d10*/  LDC R22, c[0x0][0x658] ;  /* 0x00019600ff167b82 */ /* 0x000ee20000000800 */
[----:B------:R-:W-:Y:S01]  /*0d20*/  IMAD.IADD R5, R13, 0x1, R5 ;  /* 0x000000010d057824 */ /* 0x000fe200078e0205 */
[----:B0-----:R-:W-:Y:S01]  /*0d30*/  ISETP.NE.U32.AND P0, PT, R26, RZ, PT ;  /* 0x000000ff1a00720c */ /* 0x001fe20003f05070 */
[----:B------:R-:W-:-:S03]  /*0d40*/  IMAD.MOV.U32 R13, RZ, RZ, -0x1 ;  /* 0xffffffffff0d7424 */ /* 0x000fc600078e00ff */
[----:B------:R-:W-:Y:S02]  /*0d50*/  ISETP.NE.AND.EX P0, PT, R27, RZ, PT, P0 ;  /* 0x000000ff1b00720c */ /* 0x000fe40003f05300 */
[----:B------:R-:W0:Y:S01]  /*0d60*/  LDC R19, c[0x0][0x600] ;  /* 0x00018000ff137b82 */ /* 0x000e220000000800 */
[-CC-:B-1----:R-:W-:Y:S02]  /*0d70*/  SHF.R.U64 R16, R12, R14.reuse, R5.reuse ;  /* 0x0000000e0c107219 */ /* 0x182fe40000001205 */
[----:B------:R-:W-:-:S05]  /*0d80*/  SHF.R.U32.HI R5, RZ, R14, R5 ;  /* 0x0000000eff057219 */ /* 0x000fca0000011605 */
[----:B------:R-:W1:Y:S01]  /*0d90*/  LDC R21, c[0x0][0x648] ;  /* 0x00019200ff157b82 */ /* 0x000e620000000800 */
[-CC-:B--2---:R-:W-:Y:S02]  /*0da0*/  SHF.R.U64 R30, R16, R18.reuse, R5.reuse ;  /* 0x00000012101e7219 */ /* 0x184fe40000001205 */
[----:B------:R-:W-:-:S05]  /*0db0*/  SHF.R.U32.HI R5, RZ, R18, R5 ;  /* 0x00000012ff057219 */ /* 0x000fca0000011605 */
[----:B------:R-:W2:Y:S01]  /*0dc0*/  LDC R23, c[0x0][0x638] ;  /* 0x00018e00ff177b82 */ /* 0x000ea20000000800 */
[-CC-:B---3--:R-:W-:Y:S02]  /*0dd0*/  SHF.R.U64 R18, R30, R22.reuse, R5.reuse ;  /* 0x000000161e127219 */ /* 0x188fe40000001205 */
[-C--:B------:R-:W-:Y:S02]  /*0de0*/  SHF.L.U32 R2, R13, R22.reuse, RZ ;  /* 0x000000160d027219 */ /* 0x080fe400000006ff */
[----:B------:R-:W-:Y:S01]  /*0df0*/  SHF.R.U32.HI R5, RZ, R22, R5 ;  /* 0x00000016ff057219 */ /* 0x000fe20000011605 */
[----:B------:R-:W-:Y:S01]  /*0e00*/  IMAD.MOV.U32 R4, RZ, RZ, R18 ;  /* 0x000000ffff047224 */ /* 0x000fe200078e0012 */
[----:B------:R-:W-:Y:S01]  /*0e10*/  LOP3.LUT R11, RZ, R2, RZ, 0x33, !PT ;  /* 0x00000002ff0b7212 */ /* 0x000fe200078e33ff */
[----:B------:R-:W3:Y:S01]  /*0e20*/  LDC R24, c[0x0][0x610] ;  /* 0x00018400ff187b82 */ /* 0x000ee20000000800 */
[----:B------:R-:W-:Y:S05]  /*0e30*/  @!P0 BRA `(.L_x_11) ;  /* 0x0000000000288947 */ /* 0x000fea0003800000 */
[----:B------:R-:W4:Y:S02]  /*0e40*/  LDC R15, c[0x0][0x64c] ;  /* 0x00019300ff0f7b82 */ /* 0x000f240000000800 */
[----:B----4-:R-:W-:-:S05]  /*0e50*/  IADD3 R15, P0, R18, R15, RZ ;  /* 0x0000000f120f7210 */ /* 0x010fca0007f1e0ff */
        /* <DEDUP_REMOVED lines=8> */
.L_x_11:
[----:B-1----:R-:W-:Y:S01]  /*0ee0*/  SHF.R.U64 R4, R4, R21, R5 ;  /* 0x0000001504047219 */ /* 0x002fe20000001205 */
[----:B0-----:R-:W-:Y:S01]  /*0ef0*/  VIADD R5, R19, 0xffffffff ;  /* 0xffffffff13057836 */ /* 0x001fe20000000000 */
[----:B------:R-:W-:Y:S01]  /*0f00*/  SHF.L.U32 R2, R25, R22, RZ ;  /* 0x0000001619027219 */ /* 0x000fe200000006ff */
[----:B------:R-:W-:Y:S01]  /*0f10*/  IMAD.MOV.U32 R17, RZ, RZ, R28 ;  /* 0x000000ffff117224 */ /* 0x000fe200078e001c */
[----:B------:R-:W-:Y:S01]  /*0f20*/  LOP3.LUT R11, R30, R11, RZ, 0xc0, !PT ;  /* 0x0000000b1e0b7212 */ /* 0x000fe200078ec0ff */
[----:B------:R-:W-:Y:S01]  /*0f30*/  IMAD.MOV R12, RZ, RZ, -R4 ;  /* 0x000000ffff0c7224 */ /* 0x000fe200078e0a04 */
[----:B------:R-:W-:Y:S02]  /*0f40*/  SEL R10, R10, R29, !P3 ;  /* 0x0000001d0a0a7207 */ /* 0x000fe40005800000 */
[----:B------:R-:W-:Y:S01]  /*0f50*/  LOP3.LUT R5, R16, R5, RZ, 0xc0, !PT ;  /* 0x0000000510057212 */ /* 0x000fe200078ec0ff */
[----:B------:R-:W-:Y:S02]  /*0f60*/  IMAD R11, R2, R4, R11 ;  /* 0x00000004020b7224 */ /* 0x000fe400078e020b */
[----:B--2---:R-:W-:-:S02]  /*0f70*/  IMAD R2, R12, R23, R18 ;  /* 0x000000170c027224 */ /* 0x004fc400078e0212 */
[----:B---3--:R-:W-:Y:S02]  /*0f80*/  IMAD R10, R11, R24, R10 ;  /* 0x000000180b0a7224 */ /* 0x008fe400078e020a */
[----:B------:R-:W-:Y:S02]  /*0f90*/  IMAD R5, R2, R19, R5 ;  /* 0x0000001302057224 */ /* 0x000fe400078e0205 */
[----:B------:R-:W-:-:S03]  /*0fa0*/  IMAD.MOV.U32 R12, RZ, RZ, 0x1 ;  /* 0x00000001ff0c7424 */ /* 0x000fc600078e00ff */
[----:B------:R-:W-:Y:S02]  /*0fb0*/  SEL R14, R5, R10, !P3 ;  /* 0x0000000a050e7207 */ /* 0x000fe40005800000 */
[----:B------:R-:W-:-:S07]  /*0fc0*/  SEL R18, R10, R5, !P3 ;  /* 0x000000050a127207 */ /* 0x000fce0005800000 */
.L_x_9:
[----:B------:R-:W-:-:S08]  /*0fd0*/  NOP ;  /* 0x0000000000007918 */ /* 0x000fd00000000000 */
[----:B------:R-:W0:Y:S02]  /*0fe0*/  USETMAXREG.TRY_ALLOC.CTAPOOL UP0, 0xe8 ;  /* 0x000000e8000079c8 */ /* 0x000e240008000600 */
[----:B0-----:R-:W-:-:S13]  /*0ff0*/  PLOP3.LUT P0, PT, PT, PT, UP0, 0x80, 0x0 ;  /* 0x000000000000781c */ /* 0x001fda0003f0f008 */
[----:B------:R-:W-:Y:S05]  /*1000*/  @!P0 BRA `(.L_x_9) ;  /* 0xfffffffc00f08947 */ /* 0x000fea000383ffff */
[----:B------:R-:W-:Y:S01]  /*1010*/  ULDC.64 UR4, c[0x0][0x598] ;  /* 0x0001660000047ab9 */ /* 0x000fe20000000a00 */
[----:B------:R-:W-:Y:S01]  /*1020*/  ULDC.64 UR16, c[0x0][0x208] ;  /* 0x0000820000107ab9 */ /* 0x000fe20000000a00 */
[----:B------:R-:W-:-:S04]  /*1030*/  ISETP.NE.U32.AND P0, PT, RZ, UR4, PT ;  /* 0x00000004ff007c0c */ /* 0x000fc8000bf05070 */
[----:B------:R-:W-:-:S13]  /*1040*/  ISETP.NE.AND.EX P0, PT, RZ, UR5, PT, P0 ;  /* 0x00000005ff007c0c */ /* 0x000fda000bf05300 */
[----:B------:R-:W-:Y:S05]  /*1050*/  @!P0 BRA `(.L_x_12) ;  /* 0x00000000001c8947 */ /* 0x000fea0003800000 */
[----:B------:R-:W0:Y:S02]  /*1060*/  LDC.64 R4, c[0x0][0x598] ;  /* 0x00016600ff047b82 */ /* 0x000e240000000a00 */
[----:B0-----:R-:W2:Y:S02]  /*1070*/  LDG.E.64 R4, desc[UR16][R4.64] ;  /* 0x0000001004047981 */ /* 0x001ea4000c1e1b00 */
[----:B--2---:R-:W-:-:S04]  /*1080*/  ISETP.NE.U32.AND P0, PT, R4, RZ, PT ;  /* 0x000000ff0400720c */ /* 0x004fc80003f05070 */
[----:B------:R-:W-:-:S13]  /*1090*/  ISETP.NE.AND.EX P0, PT, R5, RZ, PT, P0 ;  /* 0x000000ff0500720c */ /* 0x000fda0003f05300 */
[----:B------:R-:W-:Y:S05]  /*10a0*/  @!P0 BRA `(.L_x_12) ;  /* 0x0000000000088947 */ /* 0x000fea0003800000 */
[----:B------:R0:W5:Y:S01]  /*10b0*/  LD.E R2, desc[UR16][R4.64] ;  /* 0x0000001004027980 */ /* 0x000162000c101900 */
[----:B------:R-:W-:Y:S05]  /*10c0*/  BRA `(.L_x_13) ;  /* 0x0000000000207947 */ /* 0x000fea0003800000 */
.L_x_12:
[----:B------:R-:W-:Y:S02]  /*10d0*/  ULDC.64 UR4, c[0x0][0x588] ;  /* 0x0001620000047ab9 */ /* 0x000fe40000000a00 */
[----:B------:R-:W-:-:S04]  /*10e0*/  ISETP.NE.U32.AND P0, PT, RZ, UR4, PT ;  /* 0x00000004ff007c0c */ /* 0x000fc8000bf05070 */
[----:B------:R-:W-:-:S13]  /*10f0*/  ISETP.NE.AND.EX P0, PT, RZ, UR5, PT, P0 ;  /* 0x00000005ff007c0c */ /* 0x000fda000bf05300 */
[----:B------:R-:W-:Y:S05]  /*1100*/  @!P0 BRA `(.L_x_14) ;  /* 0x00000000000c8947 */ /* 0x000fea0003800000 */
[----:B------:R-:W0:Y:S02]  /*1110*/  LDC.64 R4, c[0x0][0x588] ;  /* 0x00016200ff047b82 */ /* 0x000e240000000a00 */
[----:B0-----:R1:W5:Y:S01]  /*1120*/  LDG.E R2, desc[UR16][R4.64] ;  /* 0x0000001004027981 */ /* 0x001362000c1e1900 */
[----:B------:R-:W-:Y:S05]  /*1130*/  BRA `(.L_x_13) ;  /* 0x0000000000047947 */ /* 0x000fea0003800000 */
.L_x_14:
[----:B------:R-:W2:Y:S02]  /*1140*/  LDC R2, c[0x0][0x580] ;  /* 0x00016000ff027b82 */ /* 0x000ea40000000800 */
.L_x_13:
[----:B------:R-:W-:Y:S02]  /*1150*/  ULDC.64 UR4, c[0x0][0x5a0] ;  /* 0x0001680000047ab9 */ /* 0x000fe40000000a00 */
[----:B------:R-:W-:-:S04]  /*1160*/  ISETP.NE.U32.AND P0, PT, RZ, UR4, PT ;  /* 0x00000004ff007c0c */ /* 0x000fc8000bf05070 */
[----:B------:R-:W-:-:S13]  /*1170*/  ISETP.NE.AND.EX P0, PT, RZ, UR5, PT, P0 ;  /* 0x00000005ff007c0c */ /* 0x000fda000bf05300 */
[----:B------:R-:W-:Y:S05]  /*1180*/  @!P0 BRA `(.L_x_15) ;  /* 0x00000000001c8947 */ /* 0x000fea0003800000 */
[----:B01----:R-:W0:Y:S02]  /*1190*/  LDC.64 R4, c[0x0][0x5a0] ;  /* 0x00016800ff047b82 */ /* 0x003e240000000a00 */
[----:B0-----:R-:W3:Y:S02]  /*11a0*/  LDG.E.64 R4, desc[UR16][R4.64] ;  /* 0x0000001004047981 */ /* 0x001ee4000c1e1b00 */
[----:B---3--:R-:W-:-:S04]  /*11b0*/  ISETP.NE.U32.AND P0, PT, R4, RZ, PT ;  /* 0x000000ff0400720c */ /* 0x008fc80003f05070 */
[----:B------:R-:W-:-:S13]  /*11c0*/  ISETP.NE.AND.EX P0, PT, R5, RZ, PT, P0 ;  /* 0x000000ff0500720c */ /* 0x000fda0003f05300 */
[----:B------:R-:W-:Y:S05]  /*11d0*/  @!P0 BRA `(.L_x_15) ;  /* 0x0000000000088947 */ /* 0x000fea0003800000 */
[----:B------:R0:W5:Y:S01]  /*11e0*/  LD.E R4, desc[UR16][R4.64] ;  /* 0x0000001004047980 */ /* 0x000162000c101900 */
[----:B------:R-:W-:Y:S05]  /*11f0*/  BRA `(.L_x_16) ;  /* 0x0000000000207947 */ /* 0x000fea0003800000 */
.L_x_15:
[----:B------:R-:W-:Y:S02]  /*1200*/  ULDC.64 UR4, c[0x0][0x590] ;  /* 0x0001640000047ab9 */ /* 0x000fe40000000a00 */
[----:B------:R-:W-:-:S04]  /*1210*/  ISETP.NE.U32.AND P0, PT, RZ, UR4, PT ;  /* 0x00000004ff007c0c */ /* 0x000fc8000bf05070 */
[----:B------:R-:W-:-:S13]  /*1220*/  ISETP.NE.AND.EX P0, PT, RZ, UR5, PT, P0 ;  /* 0x00000005ff007c0c */ /* 0x000fda000bf05300 */
[----:B------:R-:W-:Y:S05]  /*1230*/  @!P0 BRA `(.L_x_17) ;  /* 0x00000000000c8947 */ /* 0x000fea0003800000 */
[----:B01----:R-:W0:Y:S02]  /*1240*/  LDC.64 R4, c[0x0][0x590] ;  /* 0x00016400ff047b82 */ /* 0x003e240000000a00 */
[----:B0-----:R1:W5:Y:S01]  /*1250*/  LDG.E R4, desc[UR16][R4.64] ;  /* 0x0000001004047981 */ /* 0x001362000c1e1900 */
[----:B------:R-:W-:Y:S05]  /*1260*/  BRA `(.L_x_16) ;  /* 0x0000000000047947 */ /* 0x000fea0003800000 */
.L_x_17:
[----:B01----:R-:W3:Y:S02]  /*1270*/  LDC R4, c[0x0][0x584] ;  /* 0x00016100ff047b82 */ /* 0x003ee40000000800 */
.L_x_16:
[----:B------:R-:W-:-:S13]  /*1280*/  LOP3.LUT P0, RZ, R12, 0xff, RZ, 0xc0, !PT ;  /* 0x000000ff0cff7812 */ /* 0x000fda000780c0ff */
[----:B------:R-:W-:Y:S05]  /*1290*/  @!P0 EXIT ;  /* 0x000000000000894d */ /* 0x000fea0003800000 */
[----:B------:R-:W-:Y:S01]  /*12a0*/  ULDC UR4, c[0x0][0x28c] ;  /* 0x0000a30000047ab9 */ /* 0x000fe20000000800 */
[----:B------:R-:W-:Y:S01]  /*12b0*/  LOP3.LUT R38, R6, 0x1, RZ, 0xfc, !PT ;  /* 0x0000000106267812 */ /* 0x000fe200078efcff */
[----:B------:R-:W-:-:S04]  /*12c0*/  UIADD3 UR4, UR4, 0x3f, URZ ;  /* 0x0000003f04047890 */ /* 0x000fc8000fffe03f */
[----:B------:R-:W-:-:S04]  /*12d0*/  USHF.R.S32.HI UR5, URZ, 0x1f, UR4 ;  /* 0x0000001f3f057899 */ /* 0x000fc80008011404 */
[----:B------:R-:W-:-:S03]  /*12e0*/  ULEA.HI UR5, UR5, UR4, URZ, 0x6 ;  /* 0x0000000405057291 */ /* 0x000fc6000f8f303f */
[----:B------:R-:W-:Y:S01]  /*12f0*/  UMOV UR4, URZ ;  /* 0x0000003f00047c82 */ /* 0x000fe20008000000 */
[----:B------:R-:W-:-:S03]  /*1300*/  USHF.R.S32.HI UR9, URZ, 0x6, UR5 ;  /* 0x000000063f097899 */ /* 0x000fc60008011405 */
[----:B------:R-:W-:-:S09]  /*1310*/  UMOV UR5, URZ ;  /* 0x0000003f00057c82 */ /* 0x000fd20008000000 */
.L_x_60:
[----:B01----:R-:W-:Y:S01]  /*1320*/  LOP3.LUT R5, R0, 0x80, RZ, 0xc0, !PT ;  /* 0x0000008000057812 */ /* 0x003fe200078ec0ff */
[----:B------:R-:W0:Y:S01]  /*1330*/  S2UR UR13, SR_CgaCtaId ;  /* 0x00000000000d79c3 */ /* 0x000e220000008800 */
[----:B------:R-:W-:Y:S01]  /*1340*/  UMOV UR12, 0x400 ;  /* 0x00000400000c7882 */ /* 0x000fe20000000000 */
[----:B------:R-:W-:Y:S01]  /*1350*/  UMOV UR6, URZ ;  /* 0x0000003f00067c82 */ /* 0x000fe20008000000 */
[----:B------:R-:W-:Y:S01]  /*1360*/  SHF.R.U32.HI R5, RZ, 0x7, R5 ;  /* 0x00000007ff057819 */ /* 0x000fe20000011605 */
[----:B------:R-:W-:Y:S01]  /*1370*/  UMOV UR7, URZ ;  /* 0x0000003f00077c82 */ /* 0x000fe20008000000 */
[----:B------:R-:W-:Y:S01]  /*1380*/  UMOV UR18, UR5 ;  /* 0x0000000500127c82 */ /* 0x000fe20008000000 */
[----:B------:R-:W-:Y:S02]  /*1390*/  CS2R R32, SRZ ;  /* 0x0000000000207805 */ /* 0x000fe4000001ff00 */
[----:B------:R-:W-:Y:S01]  /*13a0*/  CS2R R34, SRZ ;  /* 0x0000000000227805 */ /* 0x000fe2000001ff00 */
[----:B------:R-:W1:Y:S01]  /*13b0*/  LDC R10, c[0x0][0x28c] ;  /* 0x0000a300ff0a7b82 */ /* 0x000e620000000800 */
[----:B------:R-:W4:Y:S01]  /*13c0*/  SHFL.IDX PT, R5, R5, RZ, 0x1f ;  /* 0x00001fff05057589 */ /* 0x000f2200000e0000 */
[----:B------:R-:W-:Y:S01]  /*13d0*/  CS2R R36, SRZ ;  /* 0x0000000000247805 */ /* 0x000fe2000001ff00 */
[----:B------:R-:W-:Y:S01]  /*13e0*/  IMAD.MOV.U32 R39, RZ, RZ, RZ ;  /* 0x000000ffff277224 */ /* 0x000fe200078e00ff */
[----:B------:R-:W-:Y:S01]  /*13f0*/  CS2R R24, SRZ ;  /* 0x0000000000187805 */ /* 0x000fe2000001ff00 */
[----:B------:R-:W-:Y:S01]  /*1400*/  IMAD.U32 R15, RZ, RZ, UR4 ;  /* 0x00000004ff0f7e24 */ /* 0x000fe2000f8e00ff */
[----:B------:R-:W-:-:S02]  /*1410*/  CS2R R26, SRZ ;  /* 0x00000000001a7805 */ /* 0x000fc4000001ff00 */
[----:B------:R-:W-:Y:S02]  /*1420*/  CS2R R28, SRZ ;  /* 0x00000000001c7805 */ /* 0x000fe4000001ff00 */
[----:B------:R-:W-:Y:S02]  /*1430*/  CS2R R30, SRZ ;  /* 0x00000000001e7805 */ /* 0x000fe4000001ff00 */
[----:B-1----:R-:W-:Y:S02]  /*1440*/  ISETP.GE.AND P0, PT, R10, 0x1, PT ;  /* 0x000000010a00780c */ /* 0x002fe40003f06270 */
[----:B----4-:R-:W-:Y:S01]  /*1450*/  R2UR UR8, R5 ;  /* 0x00000000050872ca */ /* 0x010fe200000e0000 */
[----:B------:R-:W-:-:S12]  /*1460*/  IMAD.MOV.U32 R5, RZ, RZ, RZ ;  /* 0x000000ffff057224 */ /* 0x000fd800078e00ff */
[----:B------:R-:W-:-:S04]  /*1470*/  ULEA.HI UR10, UR8, UR8, URZ, 0x1 ;  /* 0x00000008080a7291 */ /* 0x000fc8000f8f083f */
[----:B------:R-:W-:Y:S02]  /*1480*/  ULOP3.LUT UR11, UR10, 0xffffe, URZ, 0xc0, !UPT ;  /* 0x000ffffe0a0b7892 */ /* 0x000fe4000f8ec03f */
[----:B0-----:R-:W-:Y:S02]  /*1490*/  ULEA UR10, UR13, UR12, 0x18 ;  /* 0x0000000c0d0a7291 */ /* 0x001fe4000f8ec03f */
[----:B------:R-:W-:-:S03]  /*14a0*/  UIADD3 UR11, UR8, -UR11, URZ ;  /* 0x8000000b080b7290 */ /* 0x000fc6000fffe03f */
[----:B------:R-:W-:Y:S01]  /*14b0*/  UMOV UR8, URZ ;  /* 0x0000003f00087c82 */ /* 0x000fe20008000000 */
[----:B------:R-:W-:-:S04]  /*14c0*/  ULEA UR11, UR11, UR10, 0xc ;  /* 0x0000000a0b0b7291 */ /* 0x000fc8000f8e603f */
[----:B------:R-:W-:-:S04]  /*14d0*/  UIADD3 UR11, UR11, 0x180, URZ ;  /* 0x000001800b0b7890 */ /* 0x000fc8000fffe03f */
[----:B------:R-:W-:-:S04]  /*14e0*/  USHF.R.U32.HI UR11, URZ, 0x4, UR11 ;  /* 0x000000043f0b7899 */ /* 0x000fc8000801160b */
[----:B------:R-:W-:Y:S01]  /*14f0*/  ULOP3.LUT UR11, UR11, 0x3fff, URZ, 0xc0, !UPT ;  /* 0x00003fff0b0b7892 */ /* 0x000fe2000f8ec03f */
[----:B-----5:R-:W-:Y:S11]  /*1500*/  @!P0 BRA `(.L_x_18) ;  /* 0x0000000400088947 */ /* 0x020ff60003800000 */
[----:B------:R-:W-:-:S13]  /*1510*/  ISETP.NE.AND P1, PT, R38, 0x3, PT ;  /* 0x000000032600780c */ /* 0x000fda0003f25270 */
[----:B------:R-:W-:Y:S05]  /*1520*/  @!P1 BRA `(.L_x_19) ;  /* 0x0000000000049947 */ /* 0x000fea0003800000 */
[----:B------:R-:W-:Y:S01]  /*1530*/  BPT.TRAP 0x1 ;  /* 0x000000040000795c */ /* 0x000fe20000300000 */
.L_x_19:
[----:B------:R-:W-:Y:S01]  /*1540*/  ULEA UR6, UR5, UR10, 0x3 ;  /* 0x0000000a05067291 */ /* 0x000fe2000f8e183f */
[----:B------:R-:W-:-:S05]  /*1550*/  IMAD.U32 R5, RZ, RZ, UR4 ;  /* 0x00000004ff057e24 */ /* 0x000fca000f8e00ff */
[----:B------:R-:W-:-:S04]  /*1560*/  SHF.L.U32 R5, R5, 0x1f, RZ ;  /* 0x0000001f05057819 */ /* 0x000fc800000006ff */
[----:B------:R0:W1:Y:S01]  /*1570*/  SYNCS.PHASECHK.TRANS64.TRYWAIT P0, [UR6], R5 ;  /* 0x00000005ff0075a7 */ /* 0x0000620008000146 */
[----:B------:R-:W-:Y:S05]  /*1580*/  @!P1 BRA `(.L_x_20) ;  /* 0x0000000000049947 */ /* 0x000fea0003800000 */
[----:B------:R-:W-:Y:S01]  /*1590*/  BPT.TRAP 0x1 ;  /* 0x000000040000795c */ /* 0x000fe20000300000 */
.L_x_20:
[----:B-1----:R-:W-:Y:S05]  /*15a0*/  @P0 BRA `(.L_x_21) ;  /* 0x0000000000080947 */ /* 0x002fea0003800000 */
[----:B------:R-:W1:Y:S02]  /*15b0*/  SYNCS.PHASECHK.TRANS64.TRYWAIT P0, [UR6], R5 ;  /* 0x00000005ff0075a7 */ /* 0x000e640008000146 */
[----:B-1----:R-:W-:Y:S05]  /*15c0*/  @!P0 BRA `(.L_x_22) ;  /* 0x0000003c00108947 */ /* 0x002fea0003800000 */
.L_x_21:
[----:B------:R-:W-:Y:S01]  /*15d0*/  UIADD3 UR6, UR10, 0x34180, URZ ;  /* 0x000341800a067890 */ /* 0x000fe2000fffe03f */
[----:B------:R-:W-:Y:S01]  /*15e0*/  WARPGROUP.ARRIVE ;  /* 0x00000000000079c5 */ /* 0x000fe20000000000 */
[----:B------:R-:W-:Y:S01]  /*15f0*/  ULOP3.LUT UR7, UR11, 0x10000, URZ, 0xfc, !UPT ;  /* 0x000100000b077892 */ /* 0x000fe2000f8efc3f */
[----:B01----:R-:W-:Y:S01]  /*1600*/  IMAD.MOV.U32 R5, RZ, RZ, RZ ;  /* 0x000000ffff057224 */ /* 0x003fe200078e00ff */
[----:B------:R-:W-:Y:S01]  /*1610*/  USHF.R.U32.HI UR6, URZ, 0x4, UR6 ;  /* 0x000000043f067899 */ /* 0x000fe20008011606 */
[----:B------:R-:W-:Y:S01]  /*1620*/  CS2R R32, SRZ ;  /* 0x0000000000207805 */ /* 0x000fe2000001ff00 */
[----:B------:R-:W-:Y:S01]  /*1630*/  ULEA UR7, UR5, UR7, 0xa ;  /* 0x0000000705077291 */ /* 0x000fe2000f8e503f */
[----:B------:R-:W-:Y:S01]  /*1640*/  CS2R R34, SRZ ;  /* 0x0000000000227805 */ /* 0x000fe2000001ff00 */
[----:B------:R-:W-:Y:S01]  /*1650*/  ULOP3.LUT UR6, UR6, 0x3fff, URZ, 0xc0, !UPT ;  /* 0x00003fff06067892 */ /* 0x000fe2000f8ec03f */
[----:B------:R-:W-:Y:S01]  /*1660*/  CS2R R36, SRZ ;  /* 0x0000000000247805 */ /* 0x000fe2000001ff00 */
[----:B------:R-:W-:Y:S01]  /*1670*/  UMOV UR13, 0x80000020 ;  /* 0x80000020000d7882 */ /* 0x000fe20000000000 */
[----:B------:R-:W-:Y:S01]  /*1680*/  UMOV UR15, 0x80000000 ;  /* 0x80000000000f7882 */ /* 0x000fe20000000000 */
[----:B------:R-:W-:Y:S01]  /*1690*/  ULOP3.LUT UR6, UR6, 0x10000, URZ, 0xfc, !UPT ;  /* 0x0001000006067892 */ /* 0x000fe2000f8efc3f */
[----:B------:R-:W-:Y:S01]  /*16a0*/  IMAD.MOV.U32 R39, RZ, RZ, RZ ;  /* 0x000000ffff277224 */ /* 0x000fe200078e00ff */
[----:B------:R-:W-:Y:S01]  /*16b0*/  UMOV UR12, UR7 ;  /* 0x00000007000c7c82 */ /* 0x000fe20008000000 */
[----:B------:R-:W-:-:S02]  /*16c0*/  UIADD3 UR8, UR7, 0x200, URZ ;  /* 0x0000020007087890 */ /* 0x000fc4000fffe03f */
[----:B------:R-:W-:-:S07]  /*16d0*/  ULEA UR6, UR5, UR6, 0x5 ;  /* 0x0000000605067291 */ /* 0x000fce000f8e283f */
[----:B------:R-:W-:Y:S02]  /*16e0*/  UMOV UR14, UR6 ;  /* 0x00000006000e7c82 */ /* 0x000fe40008000000 */
[----:B------:R-:W-:Y:S01]  /*16f0*/  QGMMA.64x8x32.F32.E4M3.E4M3 R24, gdesc[UR12], RZ, !UPT ;  /* 0x000000000c1879f3 */ /* 0x000fe2000c7008ff */
[----:B------:R-:W-:Y:S01]  /*1700*/  UMOV UR12, UR8 ;  /* 0x00000008000c7c82 */ /* 0x000fe20008000000 */
[----:B------:R-:W-:Y:S02]  /*1710*/  UMOV UR13, 0x80000020 ;  /* 0x80000020000d7882 */ /* 0x000fe40000000000 */
[----:B------:R-:W-:Y:S01]  /*1720*/  QGMMA.64x8x32.F32.E4M3.E4M3 R28, gdesc[UR12], RZ, !UPT ;  /* 0x000000000c1c79f3 */ /* 0x000fe2000c7008ff */
[----:B------:R-:W-:Y:S02]  /*1730*/  UIADD3 UR12, UR7, 0x2, URZ ;  /* 0x00000002070c7890 */ /* 0x000fe4000fffe03f */
[----:B------:R-:W-:Y:S02]  /*1740*/  UIADD3 UR14, UR6, 0x2, URZ ;  /* 0x00000002060e7890 */ /* 0x000fe4000fffe03f */
[----:B------:R-:W-:Y:S01]  /*1750*/  UIADD3 UR7, UR7, 0x202, URZ ;  /* 0x0000020207077890 */ /* 0x000fe2000fffe03f */
[----:B------:R-:W-:Y:S01]  /*1760*/  ULDC UR6, c[0x0][0x50c] ;  /* 0x0001430000067ab9 */ /* 0x000fe20000000800 */
[----:B------:R-:W-:Y:S01]  /*1770*/  UMOV UR13, 0x80000020 ;  /* 0x80000020000d7882 */ /* 0x000fe20000000000 */
[----:B------:R-:W-:Y:S01]  /*1780*/  UMOV UR15, 0x80000000 ;  /* 0x80000000000f7882 */ /* 0x000fe20000000000 */
[----:B------:R-:W-:-:S03]  /*1790*/  UISETP.NE.AND UP0, UPT, UR6, 0x2, UPT ;  /* 0x000000020600788c */ /* 0x000fc6000bf05270 */
[----:B------:R-:W-:Y:S01]  /*17a0*/  UMOV UR6, 0x2 ;  /* 0x0000000200067882 */ /* 0x000fe20000000000 */
[----:B------:R-:W-:Y:S01]  /*17b0*/  QGMMA.64x8x32.F32.E4M3.E4M3 R24, gdesc[UR12], R24 ;  /* 0x000000000c1879f3 */ /* 0x000fe20008700818 */
[----:B------:R-:W-:Y:S01]  /*17c0*/  UMOV UR12, UR7 ;  /* 0x00000007000c7c82 */ /* 0x000fe20008000000 */
[----:B------:R-:W-:Y:S01]  /*17d0*/  USEL UR7, URZ, 0x1, UP0 ;  /* 0x000000013f077887 */ /* 0x000fe20008000000 */
[----:B------:R-:W-:Y:S02]  /*17e0*/  UMOV UR13, 0x80000020 ;  /* 0x80000020000d7882 */ /* 0x000fe40000000000 */
[----:B------:R-:W-:Y:S03]  /*17f0*/  QGMMA.64x8x32.F32.E4M3.E4M3 R28, gdesc[UR12], R28, gsb0 ;  /* 0x000000000c1c79f3 */ /* 0x000fe6000800081c */
[----:B------:R-:W-:-:S13]  /*1800*/  ISETP.NE.AND P0, PT, RZ, UR7, PT ;  /* 0x00000007ff007c0c */ /* 0x000fda000bf05270 */
[----:B------:R-:W-:Y:S05]  /*1810*/  @!P0 BRA `(.L_x_23) ;  /* 0x0000000000288947 */ /* 0x000fea0003800000 */
[----:B------:R-:W-:Y:S02]  /*1820*/  WARPGROUP.DEPBAR.LE gsb0, 0x0 ;  /* 0x00008000000079c5 */ /* 0x000fe40000010000 */
[----:B------:R-:W-:-:S01]  /*1830*/  FADD R39, RZ, R24 ;  /* 0x00000018ff277221 */ /* 0x000fc20000000000 */
[----:B------:R-:W-:Y:S01]  /*1840*/  FADD R36, RZ, R25 ;  /* 0x00000019ff247221 */ /* 0x000fe20000000000 */
[----:B------:R-:W-:-:S01]  /*1850*/  FADD R37, RZ, R26 ;  /* 0x0000001aff257221 */ /* 0x000fc20000000000 */
[----:B------:R-:W-:Y:S01]  /*1860*/  FADD R34, RZ, R27 ;  /* 0x0000001bff227221 */ /* 0x000fe20000000000 */
[----:B------:R-:W-:-:S01]  /*1870*/  FADD R35, RZ, R28 ;  /* 0x0000001cff237221 */ /* 0x000fc20000000000 */
[----:B------:R-:W-:Y:S01]  /*1880*/  FADD R32, RZ, R29 ;  /* 0x0000001dff207221 */ /* 0x000fe20000000000 */
[----:B------:R-:W-:-:S01]  /*1890*/  FADD R33, RZ, R30 ;  /* 0x0000001eff217221 */ /* 0x000fc20000000000 */
[----:B------:R-:W-:Y:S01]  /*18a0*/  FADD R5, RZ, R31 ;  /* 0x0000001fff057221 */ /* 0x000fe20000000000 */
[----:B------:R-:W-:-:S06]  /*18b0*/  UMOV UR6, URZ ;  /* 0x0000003f00067c82 */ /* 0x000fcc0008000000 */
.L_x_23:
[----:B------:R-:W-:-:S04]  /*18c0*/  UIADD3 UR18, UR5, 0x1, URZ ;  /* 0x0000000105127890 */ /* 0x000fc8000fffe03f */
[----:B------:R-:W-:-:S04]  /*18d0*/  UISETP.NE.AND UP0, UPT, UR18, 0xd, UPT ;  /* 0x0000000d1200788c */ /* 0x000fc8000bf05270 */
[----:B------:R-:W-:Y:S02]  /*18e0*/  USEL UR8, URZ, 0x1, UP0 ;  /* 0x000000013f087887 */ /* 0x000fe40008000000 */
[----:B------:R-:W-:Y:S02]  /*18f0*/  USEL UR18, UR18, URZ, UP0 ;  /* 0x0000003f12127287 */ /* 0x000fe40008000000 */
[----:B------:R-:W-:-:S06]  /*1900*/  ULOP3.LUT UR8, UR4, UR8, URZ, 0x3c, !UPT ;  /* 0x0000000804087292 */ /* 0x000fcc000f8e3c3f */
[----:B------:R-:W-:Y:S01]  /*1910*/  IMAD.U32 R15, RZ, RZ, UR8 ;  /* 0x00000008ff0f7e24 */ /* 0x000fe2000f8e00ff */
[----:B------:R-:W-:-:S06]  /*1920*/  UMOV UR8, 0x1 ;  /* 0x0000000100087882 */ /* 0x000fcc0000000000 */
.L_x_18:
[----:B------:R-:W-:-:S04]  /*1930*/  UISETP.LT.AND UP0, UPT, UR9, 0x1, UPT ;  /* 0x000000010900788c */ /* 0x000fc8000bf01270 */
[----:B------:R-:W-:-:S04]  /*1940*/  USEL UR12, UR9, 0x1, UP0 ;  /* 0x00000001090c7887 */ /* 0x000fc80008000000 */
[----:B------:R-:W-:-:S04]  /*1950*/  UIADD3 UR12, UR9, -UR12, URZ ;  /* 0x8000000c090c7290 */ /* 0x000fc8000fffe03f */
[----:B------:R-:W-:-:S06]  /*1960*/  UISETP.GE.AND UP0, UPT, UR12, 0x1, UPT ;  /* 0x000000010c00788c */ /* 0x000fcc000bf06270 */
[----:B------:R-:W-:-:S13]  /*1970*/  PLOP3.LUT P0, PT, PT, PT, UP0, 0x80, 0x0 ;  /* 0x000000000000781c */ /* 0x000fda0003f0f008 */
[----:B------:R-:W-:Y:S05]  /*1980*/  @!P0 BRA `(.L_x_24) ;  /* 0x0000000400508947 */ /* 0x000fea0003800000 */
[----:B------:R-:W-:Y:S01]  /*1990*/  IMAD.U32 R10, RZ, RZ, UR12 ;  /* 0x0000000cff0a7e24 */ /* 0x000fe2000f8e00ff */
[----:B------:R-:W-:Y:S01]  /*19a0*/  ULDC UR20, c[0x0][0x50c] ;  /* 0x0001430000147ab9 */ /* 0x000fe20000000800 */
[----:B------:R-:W-:-:S07]  /*19b0*/  IMAD.U32 R11, RZ, RZ, UR5 ;  /* 0x00000005ff0b7e24 */ /* 0x000fce000f8e00ff */
.L_x_32:
[----:B------:R-:W-:-:S13]  /*19c0*/  ISETP.NE.AND P1, PT, R38, 0x3, PT ;  /* 0x000000032600780c */ /* 0x000fda0003f25270 */
[----:B------:R-:W-:Y:S05]  /*19d0*/  @!P1 BRA `(.L_x_25) ;  /* 0x0000000000049947 */ /* 0x000fea0003800000 */
[----:B------:R-:W-:Y:S01]  /*19e0*/  BPT.TRAP 0x1 ;  /* 0x000000040000795c */ /* 0x000fe20000300000 */
.L_x_25:
[----:B------:R-:W0:Y:S01]  /*19f0*/  S2UR UR12, SR_CgaCtaId ;  /* 0x00000000000c79c3 */ /* 0x000e220000008800 */
[----:B------:R-:W-:Y:S01]  /*1a00*/  UMOV UR10, 0x400 ;  /* 0x00000400000a7882 */ /* 0x000fe20000000000 */
[----:B------:R-:W-:Y:S01]  /*1a10*/  SHF.L.U32 R12, R15, 0x1f, RZ ;  /* 0x0000001f0f0c7819 */ /* 0x000fe200000006ff */
[----:B0-----:R-:W-:-:S04]  /*1a20*/  ULEA UR10, UR12, UR10, 0x18 ;  /* 0x0000000a0c0a7291 */ /* 0x001fc8000f8ec03f */
[----:B------:R-:W-:-:S09]  /*1a30*/  ULEA UR12, UR18, UR10, 0x3 ;  /* 0x0000000a120c7291 */ /* 0x000fd2000f8e183f */
[----:B------:R0:W1:Y:S01]  /*1a40*/  SYNCS.PHASECHK.TRANS64.TRYWAIT P0, [UR12], R12 ;  /* 0x0000000cff0075a7 */ /* 0x000062000800014c */
[----:B------:R-:W-:Y:S05]  /*1a50*/  @!P1 BRA `(.L_x_26) ;  /* 0x0000000000049947 */ /* 0x000fea0003800000 */
[----:B------:R-:W-:Y:S01]  /*1a60*/  BPT.TRAP 0x1 ;  /* 0x000000040000795c */ /* 0x000fe20000300000 */
.L_x_26:
[----:B-1----:R-:W-:Y:S05]  /*1a70*/  @P0 BRA `(.L_x_27) ;  /* 0x0000000000080947 */ /* 0x002fea0003800000 */
[----:B------:R-:W1:Y:S02]  /*1a80*/  SYNCS.PHASECHK.TRANS64.TRYWAIT P0, [UR12], R12 ;  /* 0x0000000cff0075a7 */ /* 0x000e64000800014c */
[----:B-1----:R-:W-:Y:S05]  /*1a90*/  @!P0 BRA `(.L_x_28) ;  /* 0x0000003400f48947 */ /* 0x002fea0003800000 */
.L_x_27:
[----:B------:R-:W-:Y:S01]  /*1aa0*/  UIADD3 UR12, UR10, 0x34180, URZ ;  /* 0x000341800a0c7890 */ /* 0x000fe2000fffe03f */
[----:B------:R-:W-:Y:S01]  /*1ab0*/  WARPGROUP.ARRIVE ;  /* 0x00000000000079c5 */ /* 0x000fe20000000000 */
[----:B------:R-:W-:Y:S02]  /*1ac0*/  UISETP.NE.AND UP0, UPT, UR7, URZ, UPT ;  /* 0x0000003f0700728c */ /* 0x000fe4000bf05270 */
[----:B------:R-:W-:Y:S02]  /*1ad0*/  USHF.R.U32.HI UR12, URZ, 0x4, UR12 ;  /* 0x000000043f0c7899 */ /* 0x000fe4000801160c */
[----:B------:R-:W-:Y:S02]  /*1ae0*/  USEL UR8, UR8, URZ, !UP0 ;  /* 0x0000003f08087287 */ /* 0x000fe4000c000000 */
[----:B------:R-:W-:Y:S02]  /*1af0*/  ULOP3.LUT UR12, UR12, 0x3fff, URZ, 0xc0, !UPT ;  /* 0x00003fff0c0c7892 */ /* 0x000fe4000f8ec03f */
[----:B------:R-:W-:-:S02]  /*1b00*/  ULOP3.LUT UR7, UR11, 0x10000, URZ, 0xfc, !UPT ;  /* 0x000100000b077892 */ /* 0x000fc4000f8efc3f */
[----:B------:R-:W-:Y:S02]  /*1b10*/  ULOP3.LUT UR12, UR12, 0x10000, URZ, 0xfc, !UPT ;  /* 0x000100000c0c7892 */ /* 0x000fe4000f8efc3f */
[----:B------:R-:W-:Y:S02]  /*1b20*/  UISETP.NE.U32.AND UP0, UPT, UR8, URZ, UPT ;  /* 0x0000003f0800728c */ /* 0x000fe4000bf05070 */
[----:B------:R-:W-:Y:S02]  /*1b30*/  ULEA UR8, UR18, UR7, 0xa ;  /* 0x0000000712087291 */ /* 0x000fe4000f8e503f */
[----:B------:R-:W-:Y:S02]  /*1b40*/  ULEA UR7, UR18, UR12, 0x5 ;  /* 0x0000000c12077291 */ /* 0x000fe4000f8e283f */
[----:B------:R-:W-:Y:S01]  /*1b50*/  UIADD3 UR19, UR8, 0x200, URZ ;  /* 0x0000020008137890 */ /* 0x000fe2000fffe03f */
[----:B------:R-:W-:Y:S02]  /*1b60*/  UMOV UR13, 0x80000020 ;  /* 0x80000020000d7882 */ /* 0x000fe40000000000 */
[----:B------:R-:W-:Y:S01]  /*1b70*/  UMOV UR12, UR8 ;  /* 0x00000008000c7c82 */ /* 0x000fe20008000000 */
[----:B------:R-:W-:Y:S01]  /*1b80*/  UMOV UR15, 0x80000000 ;  /* 0x80000000000f7882 */ /* 0x000fe20000000000 */
[----:B------:R-:W-:Y:S01]  /*1b90*/  UMOV UR14, UR7 ;  /* 0x00000007000e7c82 */ /* 0x000fe20008000000 */
[----:B------:R-:W-:Y:S01]  /*1ba0*/  UIADD3 UR6, UR6, 0x2, URZ ;  /* 0x0000000206067890 */ /* 0x000fe2000fffe03f */
[----:B------:R-:W-:Y:S01]  /*1bb0*/  QGMMA.64x8x32.F32.E4M3.E4M3 R24, gdesc[UR12], R24, UP0 ;  /* 0x000000000c1879f3 */ /* 0x000fe2000bf00818 */
[----:B------:R-:W-:Y:S01]  /*1bc0*/  UMOV UR12, UR19 ;  /* 0x00000013000c7c82 */ /* 0x000fe20008000000 */
[----:B------:R-:W-:-:S02]  /*1bd0*/  UMOV UR13, 0x80000020 ;  /* 0x80000020000d7882 */ /* 0x000fc40000000000 */
[----:B------:R-:W-:Y:S01]  /*1be0*/  QGMMA.64x8x32.F32.E4M3.E4M3 R28, gdesc[UR12], R28, UP0 ;  /* 0x000000000c1c79f3 */ /* 0x000fe2000bf0081c */
[----:B------:R-:W-:Y:S02]  /*1bf0*/  UIADD3 UR12, UR8, 0x2, URZ ;  /* 0x00000002080c7890 */ /* 0x000fe4000fffe03f */
[----:B------:R-:W-:Y:S02]  /*1c00*/  UIADD3 UR14, UR7, 0x2, URZ ;  /* 0x00000002070e7890 */ /* 0x000fe4000fffe03f */
[----:B------:R-:W-:Y:S01]  /*1c10*/  UIADD3 UR8, UR8, 0x202, URZ ;  /* 0x0000020208087890 */ /* 0x000fe2000fffe03f */
[----:B------:R-:W-:Y:S01]  /*1c20*/  UMOV UR13, 0x80000020 ;  /* 0x80000020000d7882 */ /* 0x000fe20000000000 */
[----:B------:R-:W-:Y:S01]  /*1c30*/  UMOV UR15, 0x80000000 ;  /* 0x80000000000f7882 */ /* 0x000fe20000000000 */
[----:B------:R-:W-:-:S04]  /*1c40*/  UISETP.NE.AND UP0, UPT, UR6, UR20, UPT ;  /* 0x000000140600728c */ /* 0x000fc8000bf05270 */
[----:B------:R-:W-:-:S06]  /*1c50*/  USEL UR7, URZ, 0x1, UP0 ;  /* 0x000000013f077887 */ /* 0x000fcc0008000000 */
[----:B------:R-:W-:Y:S01]  /*1c60*/  ISETP.NE.AND P0, PT, RZ, UR7, PT ;  /* 0x00000007ff007c0c */ /* 0x000fe2000bf05270 */
[----:B------:R-:W-:Y:S01]  /*1c70*/  QGMMA.64x8x32.F32.E4M3.E4M3 R24, gdesc[UR12], R24 ;  /* 0x000000000c1879f3 */ /* 0x000fe20008700818 */
[----:B------:R-:W-:Y:S01]  /*1c80*/  UMOV UR12, UR8 ;  /* 0x00000008000c7c82 */ /* 0x000fe20008000000 */
[----:B------:R-:W-:Y:S02]  /*1c90*/  UMOV UR13, 0x80000020 ;  /* 0x80000020000d7882 */ /* 0x000fe40000000000 */
[----:B------:R-:W-:Y:S03]  /*1ca0*/  QGMMA.64x8x32.F32.E4M3.E4M3 R28, gdesc[UR12], R28, gsb0 ;  /* 0x000000000c1c79f3 */ /* 0x000fe6000800081c */
[----:B------:R-:W-:-:S05]  /*1cb0*/  WARPGROUP.DEPBAR.LE gsb0, 0x1 ;  /* 0x00008000000079c5 */ /* 0x000fca0000010100 */
[----:B------:R-:W-:Y:S05]  /*1cc0*/  @!P0 BRA `(.L_x_29) ;  /* 0x0000000000288947 */ /* 0x000fea0003800000 */
[----:B------:R-:W-:Y:S02]  /*1cd0*/  WARPGROUP.DEPBAR.LE gsb0, 0x0 ;  /* 0x00008000000079c5 */ /* 0x000fe40000010000 */
[----:B------:R-:W-:-:S01]  /*1ce0*/  FADD R39, R24, R39 ;  /* 0x0000002718277221 */ /* 0x000fc20000000000 */
[----:B------:R-:W-:Y:S01]  /*1cf0*/  FADD R36, R25, R36 ;  /* 0x0000002419247221 */ /* 0x000fe20000000000 */
[----:B------:R-:W-:-:S01]  /*1d00*/  FADD R37, R26, R37 ;  /* 0x000000251a257221 */ /* 0x000fc20000000000 */
[----:B------:R-:W-:Y:S01]  /*1d10*/  FADD R34, R27, R34 ;  /* 0x000000221b227221 */ /* 0x000fe20000000000 */
[----:B------:R-:W-:-:S01]  /*1d20*/  FADD R35, R28, R35 ;  /* 0x000000231c237221 */ /* 0x000fc20000000000 */
[----:B------:R-:W-:Y:S01]  /*1d30*/  FADD R32, R29, R32 ;  /* 0x000000201d207221 */ /* 0x000fe20000000000 */
[----:B------:R-:W-:-:S01]  /*1d40*/  FADD R33, R30, R33 ;  /* 0x000000211e217221 */ /* 0x000fc20000000000 */
[----:B------:R-:W-:Y:S01]  /*1d50*/  FADD R5, R5, R31 ;  /* 0x0000001f05057221 */ /* 0x000fe20000000000 */
[----:B------:R-:W-:-:S06]  /*1d60*/  UMOV UR6, URZ ;  /* 0x0000003f00067c82 */ /* 0x000fcc0008000000 */
.L_x_29:
[----:B------:R-:W-:Y:S05]  /*1d70*/  @!P1 BRA `(.L_x_30) ;  /* 0x0000000000049947 */ /* 0x000fea0003800000 */
[----:B------:R-:W-:Y:S01]  /*1d80*/  BPT.TRAP 0x1 ;  /* 0x000000040000795c */ /* 0x000fe20000300000 */
.L_x_30:
[----:B------:R-:W-:-:S13]  /*1d90*/  ISETP.NE.AND P0, PT, R7, RZ, PT ;  /* 0x000000ff0700720c */ /* 0x000fda0003f05270 */
[----:B01----:R-:W-:-:S05]  /*1da0*/  @P0 LEA R12, R11, UR10, 0x3 ;  /* 0x0000000a0b0c0c11 */ /* 0x003fca000f8e18ff */
[----:B------:R-:W-:-:S05]  /*1db0*/  @P0 VIADD R12, R12, 0x68 ;  /* 0x000000680c0c0836 */ /* 0x000fca0000000000 */
[----:B------:R-:W-:-:S04]  /*1dc0*/  @P0 PRMT R12, R3, 0x654, R12 ;  /* 0x00000654030c0816 */ /* 0x000fc8000000000c */
[----:B------:R0:W-:Y:S01]  /*1dd0*/  @P0 SYNCS.ARRIVE.TRANS64.RED.A1T0 RZ, [R12+URZ], RZ ;  /* 0x000000ff0cff09a7 */ /* 0x0001e2000810043f */
[----:B------:R-:W-:-:S13]  /*1de0*/  ISETP.GT.U32.AND P0, PT, R6, 0x1, PT ;  /* 0x000000010600780c */ /* 0x000fda0003f04070 */
[----:B0-----:R-:W-:Y:S05]  /*1df0*/  @P0 BRA `(.L_x_31) ;  /* 0x0000000000040947 */ /* 0x001fea0003800000 */
[----:B------:R-:W-:Y:S01]  /*1e00*/  BPT.TRAP 0x1 ;  /* 0x000000040000795c */ /* 0x000fe20000300000 */
.L_x_31:
[----:B------:R-:W-:Y:S01]  /*1e10*/  UIADD3 UR18, UR18, 0x1, URZ ;  /* 0x0000000112127890 */ /* 0x000fe2000fffe03f */
[C---:B------:R-:W-:Y:S01]  /*1e20*/  ISETP.GT.AND P1, PT, R10.reuse, 0x1, PT ;  /* 0x000000010a00780c */ /* 0x040fe20003f24270 */
[----:B------:R-:W-:Y:S02]  /*1e30*/  VIADD R11, R11, 0x1 ;  /* 0x000000010b0b7836 */ /* 0x000fe40000000000 */
[----:B------:R-:W-:Y:S01]  /*1e40*/  UISETP.NE.AND UP0, UPT, UR18, 0xd, UPT ;  /* 0x0000000d1200788c */ /* 0x000fe2000bf05270 */
[----:B------:R-:W-:Y:S02]  /*1e50*/  VIADD R10, R10, 0xffffffff ;  /* 0xffffffff0a0a7836 */ /* 0x000fe40000000000 */
[C---:B------:R-:W-:Y:S01]  /*1e60*/  ISETP.NE.AND P0, PT, R11.reuse, 0xd, PT ;  /* 0x0000000d0b00780c */ /* 0x040fe20003f05270 */
[----:B------:R-:W-:Y:S02]  /*1e70*/  USEL UR8, URZ, 0x1, UP0 ;  /* 0x000000013f087887 */ /* 0x000fe40008000000 */
[----:B------:R-:W-:Y:S01]  /*1e80*/  USEL UR18, UR18, URZ, UP0 ;  /* 0x0000003f12127287 */ /* 0x000fe20008000000 */
[----:B------:R-:W-:-:S03]  /*1e90*/  SEL R11, R11, RZ, P0 ;  /* 0x000000ff0b0b7207 */ /* 0x000fc60000000000 */
[----:B------:R-:W-:Y:S01]  /*1ea0*/  LOP3.LUT R15, R15, UR8, RZ, 0x3c, !PT ;  /* 0x000000080f0f7c12 */ /* 0x000fe2000f8e3cff */
[----:B------:R-:W-:Y:S01]  /*1eb0*/  UMOV UR8, 0x1 ;  /* 0x0000000100087882 */ /* 0x000fe20000000000 */
[----:B------:R-:W-:Y:S06]  /*1ec0*/  @P1 BRA `(.L_x_32) ;  /* 0xfffffff800bc1947 */ /* 0x000fec000383ffff */
.L_x_24:
[----:B------:R-:W-:Y:S01]  /*1ed0*/  UISETP.NE.AND UP0, UPT, UR6, URZ, UPT ;  /* 0x0000003f0600728c */ /* 0x000fe2000bf05270 */
[----:B------:R-:W0:Y:S03]  /*1ee0*/  LDC R10, c[0x0][0x28c] ;  /* 0x0000a300ff0a7b82 */ /* 0x000e260000000800 */
[----:B------:R-:W-:-:S06]  /*1ef0*/  USEL UR6, URZ, 0x1, !UP0 ;  /* 0x000000013f067887 */ /* 0x000fcc000c000000 */
[----:B------:R-:W-:Y:S02]  /*1f00*/  ISETP.NE.AND P0, PT, RZ, UR6, PT ;  /* 0x00000006ff007c0c */ /* 0x000fe4000bf05270 */
[----:B0-----:R-:W-:-:S11]  /*1f10*/  ISETP.GE.AND P1, PT, R10, 0x1, PT ;  /* 0x000000010a00780c */ /* 0x001fd60003f26270 */
[----:B------:R-:W-:Y:S05]  /*1f20*/  @!P0 BRA `(.L_x_33) ;  /* 0x0000000000248947 */ /* 0x000fea0003800000 */
[----:B------:R-:W-:Y:S02]  /*1f30*/  WARPGROUP.DEPBAR.LE gsb0, 0x0 ;  /* 0x00008000000079c5 */ /* 0x000fe40000010000 */
[----:B------:R-:W-:Y:S01]  /*1f40*/  FADD R39, R24, R39 ;  /* 0x0000002718277221 */ /* 0x000fe20000000000 */
[----:B------:R-:W-:Y:S01]  /*1f50*/  FADD R36, R25, R36 ;  /* 0x0000002419247221 */ /* 0x000fe20000000000 */
[----:B------:R-:W-:Y:S01]  /*1f60*/  FADD R37, R26, R37 ;  /* 0x000000251a257221 */ /* 0x000fe20000000000 */
[----:B------:R-:W-:Y:S01]  /*1f70*/  FADD R34, R27, R34 ;  /* 0x000000221b227221 */ /* 0x000fe20000000000 */
[----:B------:R-:W-:Y:S01]  /*1f80*/  FADD R35, R28, R35 ;  /* 0x000000231c237221 */ /* 0x000fe20000000000 */
[----:B------:R-:W-:Y:S01]  /*1f90*/  FADD R32, R29, R32 ;  /* 0x000000201d207221 */ /* 0x000fe20000000000 */
[----:B------:R-:W-:Y:S01]  /*1fa0*/  FADD R33, R30, R33 ;  /* 0x000000211e217221 */ /* 0x000fe20000000000 */
[----:B------:R-:W-:-:S07]  /*1fb0*/  FADD R5, R5, R31 ;  /* 0x0000001f05057221 */ /* 0x000fce0000000000 */
.L_x_33:
[----:B------:R-:W-:Y:S02]  /*1fc0*/  WARPGROUP.DEPBAR.LE gsb0, 0x0 ;  /* 0x00008000000079c5 */ /* 0x000fe40000010000 */
[----:B------:R-:W-:Y:S05]  /*1fd0*/  @!P1 BRA `(.L_x_34) ;  /* 0x0000000000549947 */ /* 0x000fea0003800000 */
[----:B------:R-:W-:-:S13]  /*1fe0*/  ISETP.NE.AND P0, PT, R38, 0x3, PT ;  /* 0x000000032600780c */ /* 0x000fda0003f05270 */
[----:B------:R-:W-:Y:S05]  /*1ff0*/  @!P0 BRA `(.L_x_35) ;  /* 0x0000000000048947 */ /* 0x000fea0003800000 */
[----:B------:R-:W-:Y:S01]  /*2000*/  BPT.TRAP 0x1 ;  /* 0x000000040000795c */ /* 0x000fe20000300000 */
.L_x_35:
[----:B------:R-:W-:Y:S01]  /*2010*/  ISETP.NE.AND P0, PT, R7, RZ, PT ;  /* 0x000000ff0700720c */ /* 0x000fe20003f05270 */
[----:B------:R-:W-:Y:S01]  /*2020*/  BSSY B0, `(.L_x_36) ;  /* 0x000000e000007945 */ /* 0x000fe20003800000 */
[----:B------:R-:W-:-:S11]  /*2030*/  ISETP.GT.U32.AND P1, PT, R6, 0x1, PT ;  /* 0x000000010600780c */ /* 0x000fd60003f24070 */
[----:B------:R-:W-:Y:S05]  /*2040*/  @!P0 BRA `(.L_x_37) ;  /* 0x00000000002c8947 */ /* 0x000fea0003800000 */
[----:B------:R-:W-:-:S04]  /*2050*/  UISETP.LT.AND UP0, UPT, UR9, 0x1, UPT ;  /* 0x000000010900788c */ /* 0x000fc8000bf01270 */
[----:B------:R-:W-:-:S04]  /*2060*/  USEL UR8, UR9, 0x1, UP0 ;  /* 0x0000000109087887 */ /* 0x000fc80008000000 */
[----:B------:R-:W-:-:S04]  /*2070*/  UIADD3 UR8, UR5, UR9, -UR8 ;  /* 0x0000000905087290 */ /* 0x000fc8000fffe808 */
[----:B------:R-:W-:-:S04]  /*2080*/  UIMAD.WIDE.U32 UR6, UR8, 0x4ec4ec4f, URZ ;  /* 0x4ec4ec4f080678a5 */ /* 0x000fc8000f8e003f */
[----:B------:R-:W-:-:S04]  /*2090*/  USHF.R.U32.HI UR6, URZ, 0x2, UR7 ;  /* 0x000000023f067899 */ /* 0x000fc80008011607 */
[----:B------:R-:W-:-:S04]  /*20a0*/  UIMAD UR8, UR6, -0xd, UR8 ;  /* 0xfffffff3060878a4 */ /* 0x000fc8000f8e0208 */
[----:B------:R-:W-:-:S04]  /*20b0*/  ULEA UR8, UR8, UR10, 0x3 ;  /* 0x0000000a08087291 */ /* 0x000fc8000f8e183f */
[----:B------:R-:W-:-:S06]  /*20c0*/  UIADD3 UR8, UR8, 0x68, URZ ;  /* 0x0000006808087890 */ /* 0x000fcc000fffe03f */
[----:B------:R-:W-:-:S05]  /*20d0*/  IMAD.U32 R10, RZ, RZ, UR8 ;  /* 0x00000008ff0a7e24 */ /* 0x000fca000f8e00ff */
[----:B------:R-:W-:-:S04]  /*20e0*/  PRMT R10, R3, 0x654, R10 ;  /* 0x00000654030a7816 */ /* 0x000fc8000000000a */
[----:B------:R0:W-:Y:S03]  /*20f0*/  SYNCS.ARRIVE.TRANS64.RED.A1T0 RZ, [R10+URZ], RZ ;  /* 0x000000ff0aff79a7 */ /* 0x0001e6000810043f */
.L_x_37:
[----:B------:R-:W-:Y:S05]  /*2100*/  BSYNC B0 ;  /* 0x0000000000007941 */ /* 0x000fea0003800000 */
.L_x_36:
[----:B------:R-:W-:Y:S05]  /*2110*/  @P1 BRA `(.L_x_34) ;  /* 0x0000000000041947 */ /* 0x000fea0003800000 */
[----:B------:R-:W-:Y:S01]  /*2120*/  BPT.TRAP 0x1 ;  /* 0x000000040000795c */ /* 0x000fe20000300000 */
.L_x_34:
[----:B------:R-:W1:Y:S01]  /*2130*/  LDC R21, c[0x0][0x288] ;  /* 0x0000a200ff157b82 */ /* 0x000e620000000800 */
[--C-:B0-----:R-:W-:Y:S01]  /*2140*/  SHF.R.U32.HI R10, RZ, 0x2, R0.reuse ;  /* 0x00000002ff0a7819 */ /* 0x101fe20000011600 */
[----:B------:R-:W-:Y:S01]  /*2150*/  UIADD3 UR5, UR9, UR5, URZ ;  /* 0x0000000509057290 */ /* 0x000fe2000fffe03f */
[----:B------:R-:W-:Y:S01]  /*2160*/  SHF.R.U32.HI R13, RZ, 0x7, R0 ;  /* 0x00000007ff0d7819 */ /* 0x000fe20000011600 */
[----:B------:R-:W-:Y:S01]  /*2170*/  ULDC UR12, c[0x0][0x284] ;  /* 0x0000a100000c7ab9 */ /* 0x000fe20000000800 */
[----:B------:R-:W-:Y:S01]  /*2180*/  LOP3.LUT R11, R10, 0x7, RZ, 0xc0, !PT ;  /* 0x000000070a0b7812 */ /* 0x000fe200078ec0ff */
[----:B------:R-:W-:Y:S01]  /*2190*/  UISETP.GT.U32.AND UP0, UPT, UR5, 0xc, UPT ;  /* 0x0000000c0500788c */ /* 0x000fe2000bf04070 */
[----:B------:R-:W-:Y:S01]  /*21a0*/  LOP3.LUT R10, R13, 0x1, RZ, 0xc0, !PT ;  /* 0x000000010d0a7812 */ /* 0x000fe200078ec0ff */
[----:B------:R-:W-:Y:S01]  /*21b0*/  UISETP.GE.U32.AND UP1, UPT, UR9, 0xd, UPT ;  /* 0x0000000d0900788c */ /* 0x000fe2000bf26070 */
[C---:B------:R-:W-:Y:S01]  /*21c0*/  LOP3.LUT R12, R0.reuse, 0x60, RZ, 0xc0, !PT ;  /* 0x00000060000c7812 */ /* 0x040fe200078ec0ff */
[----:B------:R-:W-:Y:S01]  /*21d0*/  UISETP.LT.U32.AND UP0, UPT, UR9, 0xd, UP0 ;  /* 0x0000000d0900788c */ /* 0x000fe20008701070 */
[----:B------:R-:W-:Y:S01]  /*21e0*/  LOP3.LUT R15, R0, 0x3, RZ, 0xc0, !PT ;  /* 0x00000003000f7812 */ /* 0x000fe200078ec0ff */
[----:B------:R-:W-:Y:S01]  /*21f0*/  IMAD.SHL.U32 R16, R10, 0x40, RZ ;  /* 0x000000400a107824 */ /* 0x000fe200078e00ff */
[----:B------:R-:W-:Y:S01]  /*2200*/  SHF.R.U32.HI R12, RZ, 0x1, R12 ;  /* 0x00000001ff0c7819 */ /* 0x000fe2000001160c */
[----:B------:R-:W-:Y:S01]  /*2210*/  UIMAD.WIDE.U32 UR6, UR5, 0x4ec4ec4f, URZ ;  /* 0x4ec4ec4f050678a5 */ /* 0x000fe2000f8e003f */
[----:B------:R-:W-:Y:S01]  /*2220*/  SHF.R.S32.HI R28, RZ, 0x1f, R17 ;  /* 0x0000001fff1c7819 */ /* 0x000fe20000011411 */
[----:B------:R-:W-:Y:S01]  /*2230*/  USEL UR8, URZ, 0x1, !UP0 ;  /* 0x000000013f087887 */ /* 0x000fe2000c000000 */
[--C-:B------:R-:W-:Y:S01]  /*2240*/  IADD3 R19, RZ, -R12, -R11.reuse ;  /* 0x8000000cff137210 */ /* 0x100fe20007ffe80b */
[----:B------:R-:W-:Y:S01]  /*2250*/  ULDC.64 UR10, c[0x0][0x5d0] ;  /* 0x00017400000a7ab9 */ /* 0x000fe20000000a00 */
[----:B------:R-:W-:Y:S01]  /*2260*/  LOP3.LUT R13, R16, 0x40, R11, 0xe2, !PT ;  /* 0x00000040100d7812 */ /* 0x000fe200078ee20b */
[----:B------:R-:W-:Y:S01]  /*2270*/  IMAD.SHL.U32 R16, R14, 0x8, RZ ;  /* 0x000000080e107824 */ /* 0x000fe200078e00ff */
[----:B------:R-:W-:Y:S01]  /*2280*/  USHF.R.U32.HI UR6, URZ, 0x2, UR7 ;  /* 0x000000023f067899 */ /* 0x000fe20008011607 */
[----:B------:R-:W-:Y:S01]  /*2290*/  IMAD R20, R10, -0x40, R19 ;  /* 0xffffffc00a147824 */ /* 0x000fe200078e0213 */
[----:B------:R-:W-:Y:S01]  /*22a0*/  ULOP3.LUT UR4, UR4, UR8, URZ, 0x3c, !UPT ;  /* 0x0000000804047292 */ /* 0x000fe2000f8e3c3f */
[----:B------:R-:W-:Y:S01]  /*22b0*/  IMAD.SHL.U32 R10, R0, 0x2, RZ ;  /* 0x00000002000a7824 */ /* 0x000fe200078e00ff */
[----:B-1----:R-:W-:Y:S01]  /*22c0*/  ISETP.GE.AND P0, PT, R16, R21, PT ;  /* 0x000000151000720c */ /* 0x002fe20003f06270 */
[----:B------:R-:W-:Y:S01]  /*22d0*/  IMAD R23, R15, -0x2, R21 ;  /* 0xfffffffe0f177824 */ /* 0x000fe200078e0215 */
[----:B------:R-:W-:Y:S01]  /*22e0*/  UIMAD UR5, UR6, -0xd, UR5 ;  /* 0xfffffff3060578a4 */ /* 0x000fe2000f8e0205 */
[----:B------:R-:W-:Y:S01]  /*22f0*/  IMAD.SHL.U32 R21, R18, 0x100, RZ ;  /* 0x0000010012157824 */ /* 0x000fe200078e00ff */
[----:B------:R-:W-:Y:S01]  /*2300*/  LOP3.LUT R15, R10, 0x6, RZ, 0xc0, !PT ;  /* 0x000000060a0f7812 */ /* 0x000fe200078ec0ff */
[----:B------:R-:W-:Y:S01]  /*2310*/  IMAD R22, R28, UR10, RZ ;  /* 0x0000000a1c167c24 */ /* 0x000fe2000f8e02ff */
[----:B------:R-:W-:Y:S01]  /*2320*/  @UP1 ULOP3.LUT UR4, UR4, 0x1, UR6, 0x78, !UPT ;  /* 0x0000000104041892 */ /* 0x000fe2000f8e7806 */
[----:B------:R-:W-:Y:S01]  /*2330*/  IMAD.WIDE R18, R18, 0x100, RZ ;  /* 0x0000010012127825 */ /* 0x000fe200078e02ff */
[----:B------:R-:W-:-:S02]  /*2340*/  ISETP.GE.OR P0, PT, R21, UR12, P0 ;  /* 0x0000000c15007c0c */ /* 0x000fc40008706670 */
[----:B------:R-:W-:Y:S01]  /*2350*/  LOP3.LUT R10, R16, R15, RZ, 0xfc, !PT ;  /* 0x0000000f100a7212 */ /* 0x000fe200078efcff */
[----:B------:R-:W-:Y:S01]  /*2360*/  IMAD R25, R17, UR11, R22 ;  /* 0x0000000b11197c24 */ /* 0x000fe2000f8e0216 */
[----:B------:R-:W-:Y:S01]  /*2370*/  IADD3 R31, -R21, UR12, R20 ;  /* 0x0000000c151f7c10 */ /* 0x000fe2000fffe114 */
[----:B------:R-:W-:Y:S01]  /*2380*/  IMAD.IADD R40, R23, 0x1, -R16 ;  /* 0x0000000117287824 */ /* 0x000fe200078e0a10 */
[----:B------:R-:W-:Y:S01]  /*2390*/  SHF.R.S32.HI R11, RZ, 0x1f, R10 ;  /* 0x0000001fff0b7819 */ /* 0x000fe2000001140a */
[----:B------:R-:W-:Y:S01]  /*23a0*/  IMAD.MOV.U32 R24, RZ, RZ, -0x1 ;  /* 0xffffffffff187424 */ /* 0x000fe200078e00ff */
[----:B------:R-:W-:Y:S01]  /*23b0*/  LOP3.LUT R29, R18, R13, R12, 0xfe, !PT ;  /* 0x0000000d121d7212 */ /* 0x000fe200078efe0c */
[----:B------:R-:W-:-:S04]  /*23c0*/  IMAD.WIDE.U32 R10, R17, UR10, R10 ;  /* 0x0000000a110a7c25 */ /* 0x000fc8000f8e000a */
[----:B------:R-:W-:Y:S01]  /*23d0*/  IMAD.IADD R11, R11, 0x1, R25 ;  /* 0x000000010b0b7824 */ /* 0x000fe200078e0219 */
[----:B------:R-:W-:Y:S06]  /*23e0*/  @P0 BRA `(.L_x_38) ;  /* 0x0000000c00280947 */ /* 0x000fec0003800000 */
[----:B------:R-:W0:Y:S01]  /*23f0*/  LDC.64 R26, c[0x0][0x5c8] ;  /* 0x00017200ff1a7b82 */ /* 0x000e220000000a00 */
[----:B------:R-:W-:Y:S01]  /*2400*/  ULDC.64 UR6, c[0x0][0x5c0] ;  /* 0x0001700000067ab9 */ /* 0x000fe20000000a00 */
[----:B------:R-:W-:Y:S01]  /*2410*/  BSSY B0, `(.L_x_38) ;  /* 0x00000c7000007945 */ /* 0x000fe20003800000 */
[-C--:B0-----:R-:W-:Y:S02]  /*2420*/  IMAD R12, R19, R26.reuse, RZ ;  /* 0x0000001a130c7224 */ /* 0x081fe400078e02ff */
[----:B------:R-:W-:-:S04]  /*2430*/  IMAD.WIDE.U32 R10, R29, R26, R10 ;  /* 0x0000001a1d0a7225 */ /* 0x000fc800078e000a */
[----:B------:R-:W-:Y:S01]  /*2440*/  IMAD R21, R29, R27, R12 ;  /* 0x0000001b1d157224 */ /* 0x000fe200078e020c */
[----:B------:R-:W-:Y:S01]  /*2450*/  IADD3 R20, P4, R10, UR6, RZ ;  /* 0x000000060a147c10 */ /* 0x000fe2000ff9e0ff */
[C---:B------:R-:W-:Y:S01]  /*2460*/  IMAD.SHL.U32 R13, R26.reuse, 0x80, RZ ;  /* 0x000000801a0d7824 */ /* 0x040fe200078e00ff */
[C---:B------:R-:W-:Y:S01]  /*2470*/  LEA R16, P2, R26.reuse, R10, 0x3 ;  /* 0x0000000a1a107211 */ /* 0x040fe200078418ff */
[----:B------:R-:W-:Y:S01]  /*2480*/  IMAD.IADD R30, R11, 0x1, R21 ;  /* 0x000000010b1e7824 */ /* 0x000fe200078e0215 */
[----:B------:R-:W-:Y:S02]  /*2490*/  SHF.L.U64.HI R11, R26, 0x7, R27 ;  /* 0x000000071a0b7819 */ /* 0x000fe4000001021b */
[----:B------:R-:W-:Y:S02]  /*24a0*/  IADD3 R12, P1, P0, R10, UR6, R13 ;  /* 0x000000060a0c7c10 */ /* 0x000fe4000f83e00d */
[----:B------:R-:W-:Y:S02]  /*24b0*/  IADD3.X R21, R30, UR7, RZ, P4, !PT ;  /* 0x000000071e157c10 */ /* 0x000fe4000a7fe4ff */
[----:B---3-5:R-:W-:-:S02]  /*24c0*/  FSETP.NEU.AND P4, PT, R4, RZ, PT ;  /* 0x000000ff0400720b */ /* 0x028fc40003f8d000 */
[----:B------:R-:W-:Y:S02]  /*24d0*/  LEA.HI.X R26, R26, R30, R27, 0x3, P2 ;  /* 0x0000001e1a1a7211 */ /* 0x000fe400010f1c1b */
[C---:B------:R-:W-:Y:S02]  /*24e0*/  IADD3 R22, P2, R16.reuse, UR6, RZ ;  /* 0x0000000610167c10 */ /* 0x040fe4000ff5e0ff */
[----:B------:R-:W-:Y:S02]  /*24f0*/  IADD3 R10, P5, P6, R16, UR6, R13 ;  /* 0x00000006100a7c10 */ /* 0x000fe4000febe00d */
[--C-:B------:R-:W-:Y:S02]  /*2500*/  IADD3.X R13, R30, UR7, R11.reuse, P1, P0 ;  /* 0x000000071e0d7c10 */ /* 0x100fe40008fe040b */
[C---:B------:R-:W-:Y:S02]  /*2510*/  IADD3.X R23, R26.reuse, UR7, RZ, P2, !PT ;  /* 0x000000071a177c10 */ /* 0x040fe400097fe4ff */
[----:B------:R-:W-:Y:S01]  /*2520*/  IADD3.X R11, R26, UR7, R11, P5, P6 ;  /* 0x000000071a0b7c10 */ /* 0x000fe2000afec40b */
[----:B------:R-:W-:Y:S06]  /*2530*/  @!P4 BRA `(.L_x_39) ;  /* 0x000000080040c947 */ /* 0x000fec0003800000 */
[----:B------:R-:W-:Y:S01]  /*2540*/  IMAD R14, R14, 0x8, R15 ;  /* 0x000000080e0e7824 */ /* 0x000fe200078e020f */
[----:B------:R-:W-:Y:S01]  /*2550*/  ULDC.64 UR6, c[0x0][0x5b8] ;  /* 0x00016e0000067ab9 */ /* 0x000fe20000000a00 */
[----:B------:R-:W-:Y:S01]  /*2560*/  ISETP.GE.AND P0, PT, R40, 0x1, PT ;  /* 0x000000012800780c */ /* 0x000fe20003f06270 */
[----:B------:R-:W-:Y:S01]  /*2570*/  IMAD R16, R28, UR6, RZ ;  /* 0x000000061c107c24 */ /* 0x000fe2000f8e02ff */
[----:B------:R-:W-:Y:S01]  /*2580*/  ULDC.64 UR10, c[0x0][0x5a8] ;  /* 0x00016a00000a7ab9 */ /* 0x000fe20000000a00 */
[----:B------:R-:W-:Y:S01]  /*2590*/  SHF.R.S32.HI R15, RZ, 0x1f, R14 ;  /* 0x0000001fff0f7819 */ /* 0x000fe2000001140e */
[----:B------:R-:W-:Y:S01]  /*25a0*/  BSSY B1, `(.L_x_40) ;  /* 0x000000e000017945 */ /* 0x000fe20003800000 */
[----:B------:R-:W-:Y:S01]  /*25b0*/  IMAD R25, R17, UR7, R16 ;  /* 0x0000000711197c24 */ /* 0x000fe2000f8e0210 */
[----:B------:R-:W-:Y:S01]  /*25c0*/  ISETP.LT.OR P4, PT, R31, 0x1, !P0 ;  /* 0x000000011f00780c */ /* 0x000fe20004781670 */
[----:B------:R-:W-:Y:S01]  /*25d0*/  IMAD.WIDE.U32 R16, R17, UR6, R14 ;  /* 0x0000000611107c25 */ /* 0x000fe2000f8e000e */
[----:B------:R-:W-:-:S03]  /*25e0*/  ULDC.64 UR6, c[0x0][0x5b0] ;  /* 0x00016c0000067ab9 */ /* 0x000fc60000000a00 */
[----:B------:R-:W-:Y:S02]  /*25f0*/  IMAD.IADD R17, R17, 0x1, R25 ;  /* 0x0000000111117824 */ /* 0x000fe400078e0219 */
[----:B------:R-:W-:Y:S02]  /*2600*/  IMAD R25, R19, UR6, RZ ;  /* 0x0000000613197c24 */ /* 0x000fe4000f8e02ff */
[----:B------:R-:W-:-:S04]  /*2610*/  IMAD.WIDE.U32 R14, R29, UR6, R16 ;  /* 0x000000061d0e7c25 */ /* 0x000fc8000f8e0010 */
[----:B------:R-:W-:Y:S01]  /*2620*/  IMAD R25, R29, UR7, R25 ;  /* 0x000000071d197c24 */ /* 0x000fe2000f8e0219 */
[----:B------:R-:W-:-:S04]  /*2630*/  IADD3 R14, P1, R14, UR10, RZ ;  /* 0x0000000a0e0e7c10 */ /* 0x000fc8000ff3e0ff */
[--C-:B------:R-:W-:Y:S02]  /*2640*/  IADD3.X R15, R15, UR11, R25.reuse, P1, !PT ;  /* 0x0000000b0f0f7c10 */ /* 0x100fe40008ffe419 */
[----:B------:R-:W-:Y:S01]  /*2650*/  PRMT R25, RZ, 0x7610, R25 ;  /* 0x00007610ff197816 */ /* 0x000fe20000000019 */
[----:B------:R-:W-:Y:S06]  /*2660*/  @P4 BRA `(.L_x_41) ;  /* 0x0000000000044947 */ /* 0x000fec0003800000 */
[----:B------:R0:W5:Y:S02]  /*2670*/  LDG.E.U8 R25, desc[UR16][R14.64] ;  /* 0x000000100e197981 */ /* 0x000164000c1e1100 */
.L_x_41:
[----:B------:R-:W-:Y:S05]  /*2680*/  BSYNC B1 ;  /* 0x0000000000017941 */ /* 0x000fea0003800000 */
.L_x_40:
[----:B-----5:R-:W-:Y:S01]  /*2690*/  LOP3.LUT R25, R25, 0xff, RZ, 0xc0, !PT ;  /* 0x000000ff19197812 */ /* 0x020fe200078ec0ff */
[----:B------:R-:W-:Y:S01]  /*26a0*/  BSSY B1, `(.L_x_42) ;  /* 0x000000c000017945 */ /* 0x000fe20003800000 */
[----:B------:R-:W-:Y:S02]  /*26b0*/  ISETP.GE.AND P1, PT, R40, 0x2, PT ;  /* 0x000000022800780c */ /* 0x000fe40003f26270 */
[----:B------:R-:W-:Y:S02]  /*26c0*/  F2FP.F16.E4M3.UNPACK_B R25, R25 ;  /* 0x00000019ff19723e */ /* 0x000fe400020006ff */
[----:B------:R-:W-:-:S03]  /*26d0*/  ISETP.LT.OR P2, PT, R31, 0x1, !P1 ;  /* 0x000000011f00780c */ /* 0x000fc60004f41670 */
[----:B------:R-:W-:-:S05]  /*26e0*/  HADD2.F32 R25, -RZ, R25.H0_H0 ;  /* 0x20000019ff197230 */ /* 0x000fca0000004100 */
[----:B------:R-:W-:Y:S01]  /*26f0*/  FMUL R26, R25, R4 ;  /* 0x00000004191a7220 */ /* 0x000fe20000400000 */
[----:B------:R-:W-:-:S03]  /*2700*/  PRMT R25, RZ, 0x7610, R25 ;  /* 0x00007610ff197816 */ /* 0x000fc60000000019 */
[----:B--2---:R-:W-:-:S05]  /*2710*/  FFMA R26, R39, R2, R26 ;  /* 0x00000002271a7223 */ /* 0x004fca000000001a */
[----:B------:R-:W-:-:S05]  /*2720*/  F2FP.SATFINITE.E4M3.F32.PACK_AB_MERGE_C R27, RZ, R26, RZ ;  /* 0x0000001aff1b723e */ /* 0x000fca00048070ff */
[----:B------:R1:W-:Y:S01]  /*2730*/  @!P4 STG.E.U8 desc[UR16][R20.64], R27 ;  /* 0x0000001b1400c986 */ /* 0x0003e2000c101110 */
[----:B------:R-:W-:Y:S05]  /*2740*/  @P2 BRA `(.L_x_43) ;  /* 0x0000000000042947 */ /* 0x000fea0003800000 */
[----:B------:R2:W5:Y:S02]  /*2750*/  LDG.E.U8 R25, desc[UR16][R14.64+0x1] ;  /* 0x000001100e197981 */ /* 0x000564000c1e1100 */
.L_x_43:
[----:B------:R-:W-:Y:S05]  /*2760*/  BSYNC B1 ;  /* 0x0000000000017941 */ /* 0x000fea0003800000 */
.L_x_42:
[----:B-----5:R-:W-:Y:S01]  /*2770*/  LOP3.LUT R25, R25, 0xff, RZ, 0xc0, !PT ;  /* 0x000000ff19197812 */ /* 0x020fe200078ec0ff */
[----:B------:R-:W-:Y:S01]  /*2780*/  BSSY B1, `(.L_x_44) ;  /* 0x0000012000017945 */ /* 0x000fe20003800000 */
[----:B-1----:R-:W-:Y:S02]  /*2790*/  IADD3 R27, P4, R29, 0x8, RZ ;  /* 0x000000081d1b7810 */ /* 0x002fe40007f9e0ff */
[----:B------:R-:W-:Y:S02]  /*27a0*/  F2FP.F16.E4M3.UNPACK_B R25, R25 ;  /* 0x00000019ff19723e */ /* 0x000fe400020006ff */
[----:B------:R-:W-:Y:S01]  /*27b0*/  ISETP.LT.OR P5, PT, R31, 0x9, !P0 ;  /* 0x000000091f00780c */ /* 0x000fe200047a1670 */
[----:B0-2---:R-:W-:Y:S02]  /*27c0*/  IMAD.X R14, RZ, RZ, R19, P4 ;  /* 0x000000ffff0e7224 */ /* 0x005fe400020e0613 */
[----:B------:R-:W-:Y:S02]  /*27d0*/  HADD2.F32 R25, -RZ, R25.H0_H0 ;  /* 0x20000019ff197230 */ /* 0x000fe40000004100 */
[----:B------:R-:W-:-:S02]  /*27e0*/  IMAD R26, R14, UR6, RZ ;  /* 0x000000060e1a7c24 */ /* 0x000fc4000f8e02ff */
[----:B------:R-:W-:-:S04]  /*27f0*/  IMAD.WIDE.U32 R14, R27, UR6, R16 ;  /* 0x000000061b0e7c25 */ /* 0x000fc8000f8e0010 */
[----:B------:R-:W-:Y:S01]  /*2800*/  FMUL R25, R25, R4 ;  /* 0x0000000419197220 */ /* 0x000fe20000400000 */
[----:B------:R-:W-:-:S03]  /*2810*/  IMAD R27, R27, UR7, R26 ;  /* 0x000000071b1b7c24 */ /* 0x000fc6000f8e021a */
[----:B------:R-:W-:Y:S01]  /*2820*/  FFMA R25, R36, R2, R25 ;  /* 0x0000000224197223 */ /* 0x000fe20000000019 */
[----:B------:R-:W-:-:S04]  /*2830*/  IADD3 R14, P4, R14, UR10, RZ ;  /* 0x0000000a0e0e7c10 */ /* 0x000fc8000ff9e0ff */
[----:B------:R-:W-:Y:S02]  /*2840*/  F2FP.SATFINITE.E4M3.F32.PACK_AB_MERGE_C R39, RZ, R25, RZ ;  /* 0x00000019ff27723e */ /* 0x000fe400048070ff */
[----:B------:R-:W-:Y:S02]  /*2850*/  IADD3.X R15, R15, UR11, R27, P4, !PT ;  /* 0x0000000b0f0f7c10 */ /* 0x000fe4000a7fe41b */
[----:B------:R-:W-:Y:S01]  /*2860*/  PRMT R25, RZ, 0x7610, R25 ;  /* 0x00007610ff197816 */ /* 0x000fe20000000019 */
[----:B------:R0:W-:Y:S01]  /*2870*/  @!P2 STG.E.U8 desc[UR16][R20.64+0x1], R39 ;  /* 0x000001271400a986 */ /* 0x0001e2000c101110 */
[----:B------:R-:W-:Y:S05]  /*2880*/  @P5 BRA `(.L_x_45) ;  /* 0x0000000000045947 */ /* 0x000fea0003800000 */
[----:B------:R1:W5:Y:S02]  /*2890*/  LDG.E.U8 R25, desc[UR16][R14.64] ;  /* 0x000000100e197981 */ /* 0x000364000c1e1100 */
.L_x_45:
[----:B------:R-:W-:Y:S05]  /*28a0*/  BSYNC B1 ;  /* 0x0000000000017941 */ /* 0x000fea0003800000 */
.L_x_44:
[----:B-----5:R-:W-:Y:S01]  /*28b0*/  LOP3.LUT R25, R25, 0xff, RZ, 0xc0, !PT ;  /* 0x000000ff19197812 */ /* 0x020fe200078ec0ff */
[----:B------:R-:W-:Y:S01]  /*28c0*/  BSSY B1, `(.L_x_46) ;  /* 0x000000b000017945 */ /* 0x000fe20003800000 */
[----:B------:R-:W-:Y:S02]  /*28d0*/  ISETP.LT.OR P2, PT, R31, 0x9, !P1 ;  /* 0x000000091f00780c */ /* 0x000fe40004f41670 */
[----:B------:R-:W-:-:S05]  /*28e0*/  F2FP.F16.E4M3.UNPACK_B R25, R25 ;  /* 0x00000019ff19723e */ /* 0x000fca00020006ff */
[----:B------:R-:W-:-:S05]  /*28f0*/  HADD2.F32 R25, -RZ, R25.H0_H0 ;  /* 0x20000019ff197230 */ /* 0x000fca0000004100 */
[----:B0-----:R-:W-:-:S04]  /*2900*/  FMUL R20, R25, R4 ;  /* 0x0000000419147220 */ /* 0x001fc80000400000 */
[----:B------:R-:W-:-:S05]  /*2910*/  FFMA R20, R37, R2, R20 ;  /* 0x0000000225147223 */ /* 0x000fca0000000014 */
[----:B------:R-:W-:Y:S02]  /*2920*/  F2FP.SATFINITE.E4M3.F32.PACK_AB_MERGE_C R21, RZ, R20, RZ ;  /* 0x00000014ff15723e */ /* 0x000fe400048070ff */
[----:B------:R-:W-:-:S03]  /*2930*/  PRMT R20, RZ, 0x7610, R20 ;  /* 0x00007610ff147816 */ /* 0x000fc60000000014 */
[----:B------:R0:W-:Y:S01]  /*2940*/  @!P5 STG.E.U8 desc[UR16][R22.64], R21 ;  /* 0x000000151600d986 */ /* 0x0001e2000c101110 */
[----:B------:R-:W-:Y:S05]  /*2950*/  @P2 BRA `(.L_x_47) ;  /* 0x0000000000042947 */ /* 0x000fea0003800000 */
[----:B------:R2:W5:Y:S02]  /*2960*/  LDG.E.U8 R20, desc[UR16][R14.64+0x1] ;  /* 0x000001100e147981 */ /* 0x000564000c1e1100 */
.L_x_47:
[----:B------:R-:W-:Y:S05]  /*2970*/  BSYNC B1 ;  /* 0x0000000000017941 */ /* 0x000fea0003800000 */
.L_x_46:
[----:B-----5:R-:W-:Y:S01]  /*2980*/  LOP3.LUT R20, R20, 0xff, RZ, 0xc0, !PT ;  /* 0x000000ff14147812 */ /* 0x020fe200078ec0ff */
[----:B------:R-:W-:Y:S01]  /*2990*/  BSSY B1, `(.L_x_48) ;  /* 0x0000012000017945 */ /* 0x000fe20003800000 */
[----:B------:R-:W-:Y:S02]  /*29a0*/  IADD3 R25, P4, R29, 0x80, RZ ;  /* 0x000000801d197810 */ /* 0x000fe40007f9e0ff */
[----:B------:R-:W-:Y:S02]  /*29b0*/  F2FP.F16.E4M3.UNPACK_B R20, R20 ;  /* 0x00000014ff14723e */ /* 0x000fe400020006ff */
[----:B------:R-:W-:Y:S01]  /*29c0*/  ISETP.LT.OR P0, PT, R31, 0x81, !P0 ;  /* 0x000000811f00780c */ /* 0x000fe20004701670 */
[----:B-12---:R-:W-:Y:S02]  /*29d0*/  IMAD.X R14, RZ, RZ, R19, P4 ;  /* 0x000000ffff0e7224 */ /* 0x006fe400020e0613 */
[----:B------:R-:W-:Y:S02]  /*29e0*/  HADD2.F32 R15, -RZ, R20.H0_H0 ;  /* 0x20000014ff0f7230 */ /* 0x000fe40000004100 */
[----:B------:R-:W-:-:S03]  /*29f0*/  IMAD R20, R14, UR6, RZ ;  /* 0x000000060e147c24 */ /* 0x000fc6000f8e02ff */
[----:B0-----:R-:W-:Y:S01]  /*2a00*/  FMUL R21, R15, R4 ;  /* 0x000000040f157220 */ /* 0x001fe20000400000 */
[----:B------:R-:W-:-:S04]  /*2a10*/  IMAD.WIDE.U32 R14, R25, UR6, R16 ;  /* 0x00000006190e7c25 */ /* 0x000fc8000f8e0010 */
[----:B------:R-:W-:Y:S01]  /*2a20*/  FFMA R21, R34, R2, R21 ;  /* 0x0000000222157223 */ /* 0x000fe20000000015 */
[--C-:B------:R-:W-:Y:S01]  /*2a30*/  IMAD R25, R25, UR7, R20.reuse ;  /* 0x0000000719197c24 */ /* 0x100fe2000f8e0214 */
[----:B------:R-:W-:Y:S02]  /*2a40*/  IADD3 R14, P4, R14, UR10, RZ ;  /* 0x0000000a0e0e7c10 */ /* 0x000fe4000ff9e0ff */
[----:B------:R-:W-:Y:S02]  /*2a50*/  PRMT R20, RZ, 0x7610, R20 ;  /* 0x00007610ff147816 */ /* 0x000fe40000000014 */
[----:B------:R-:W-:Y:S02]  /*2a60*/  F2FP.SATFINITE.E4M3.F32.PACK_AB_MERGE_C R21, RZ, R21, RZ ;  /* 0x00000015ff15723e */ /* 0x000fe400048070ff */
[----:B------:R-:W-:-:S03]  /*2a70*/  IADD3.X R15, R15, UR11, R25, P4, !PT ;  /* 0x0000000b0f0f7c10 */ /* 0x000fc6000a7fe419 */
[----:B------:R0:W-:Y:S01]  /*2a80*/  @!P2 STG.E.U8 desc[UR16][R22.64+0x1], R21 ;  /* 0x000001151600a986 */ /* 0x0001e2000c101110 */
[----:B------:R-:W-:Y:S05]  /*2a90*/  @P0 BRA `(.L_x_49) ;  /* 0x0000000000040947 */ /* 0x000fea0003800000 */
[----:B------:R1:W5:Y:S02]  /*2aa0*/  LDG.E.U8 R20, desc[UR16][R14.64] ;  /* 0x000000100e147981 */ /* 0x000364000c1e1100 */
.L_x_49:
[----:B------:R-:W-:Y:S05]  /*2ab0*/  BSYNC B1 ;  /* 0x0000000000017941 */ /* 0x000fea0003800000 */
.L_x_48:
[----:B-----5:R-:W-:Y:S01]  /*2ac0*/  LOP3.LUT R20, R20, 0xff, RZ, 0xc0, !PT ;  /* 0x000000ff14147812 */ /* 0x020fe200078ec0ff */
[----:B------:R-:W-:Y:S01]  /*2ad0*/  BSSY B1, `(.L_x_50) ;  /* 0x000000b000017945 */ /* 0x000fe20003800000 */
[----:B------:R-:W-:Y:S02]  /*2ae0*/  ISETP.LT.OR P1, PT, R31, 0x81, !P1 ;  /* 0x000000811f00780c */ /* 0x000fe40004f21670 */
[----:B------:R-:W-:-:S05]  /*2af0*/  F2FP.F16.E4M3.UNPACK_B R20, R20 ;  /* 0x00000014ff14723e */ /* 0x000fca00020006ff */
[----:B0-----:R-:W-:-:S05]  /*2b00*/  HADD2.F32 R21, -RZ, R20.H0_H0 ;  /* 0x20000014ff157230 */ /* 0x001fca0000004100 */
[----:B------:R-:W-:-:S04]  /*2b10*/  FMUL R20, R21, R4 ;  /* 0x0000000415147220 */ /* 0x000fc80000400000 */
[----:B------:R-:W-:-:S05]  /*2b20*/  FFMA R20, R35, R2, R20 ;  /* 0x0000000223147223 */ /* 0x000fca0000000014 */
[----:B------:R-:W-:Y:S02]  /*2b30*/  F2FP.SATFINITE.E4M3.F32.PACK_AB_MERGE_C R21, RZ, R20, RZ ;  /* 0x00000014ff15723e */ /* 0x000fe400048070ff */
[----:B------:R-:W-:-:S03]  /*2b40*/  PRMT R20, RZ, 0x7610, R20 ;  /* 0x00007610ff147816 */ /* 0x000fc60000000014 */
[----:B------:R0:W-:Y:S01]  /*2b50*/  @!P0 STG.E.U8 desc[UR16][R12.64], R21 ;  /* 0x000000150c008986 */ /* 0x0001e2000c101110 */
[----:B------:R-:W-:Y:S05]  /*2b60*/  @P1 BRA `(.L_x_51) ;  /* 0x0000000000041947 */ /* 0x000fea0003800000 */
[----:B------:R2:W5:Y:S02]  /*2b70*/  LDG.E.U8 R20, desc[UR16][R14.64+0x1] ;  /* 0x000001100e147981 */ /* 0x000564000c1e1100 */
.L_x_51:
[----:B------:R-:W-:Y:S05]  /*2b80*/  BSYNC B1 ;  /* 0x0000000000017941 */ /* 0x000fea0003800000 */
.L_x_50:
[----:B-----5:R-:W-:Y:S01]  /*2b90*/  LOP3.LUT R20, R20, 0xff, RZ, 0xc0, !PT ;  /* 0x000000ff14147812 */ /* 0x020fe200078ec0ff */
[----:B------:R-:W-:Y:S01]  /*2ba0*/  BSSY B1, `(.L_x_52) ;  /* 0x0000013000017945 */ /* 0x000fe20003800000 */
[----:B0-----:R-:W-:Y:S02]  /*2bb0*/  IADD3 R21, P0, R29, 0x88, RZ ;  /* 0x000000881d157810 */ /* 0x001fe40007f1e0ff */
[----:B------:R-:W-:-:S03]  /*2bc0*/  F2FP.F16.E4M3.UNPACK_B R20, R20 ;  /* 0x00000014ff14723e */ /* 0x000fc600020006ff */
[----:B------:R-:W-:Y:S01]  /*2bd0*/  IMAD.X R18, RZ, RZ, R19, P0 ;  /* 0x000000ffff127224 */ /* 0x000fe200000e0613 */
[----:B------:R-:W-:Y:S01]  /*2be0*/  ISETP.GE.AND P0, PT, R31, 0x89, PT ;  /* 0x000000891f00780c */ /* 0x000fe20003f06270 */
[----:B-12---:R-:W-:Y:S02]  /*2bf0*/  HADD2.F32 R15, -RZ, R20.H0_H0 ;  /* 0x20000014ff0f7230 */ /* 0x006fe40000004100 */
[----:B------:R-:W-:Y:S01]  /*2c00*/  IMAD R18, R18, UR6, RZ ;  /* 0x0000000612127c24 */ /* 0x000fe2000f8e02ff */
[----:B------:R-:W-:Y:S01]  /*2c10*/  ISETP.LT.OR P4, PT, R40, 0x1, !P0 ;  /* 0x000000012800780c */ /* 0x000fe20004781670 */
[----:B------:R-:W-:-:S04]  /*2c20*/  IMAD.WIDE.U32 R16, R21, UR6, R16 ;  /* 0x0000000615107c25 */ /* 0x000fc8000f8e0010 */
[----:B------:R-:W-:Y:S01]  /*2c30*/  FMUL R15, R15, R4 ;  /* 0x000000040f0f7220 */ /* 0x000fe20000400000 */
[----:B------:R-:W-:-:S03]  /*2c40*/  IMAD R21, R21, UR7, R18 ;  /* 0x0000000715157c24 */ /* 0x000fc6000f8e0212 */
[----:B------:R-:W-:Y:S01]  /*2c50*/  FFMA R15, R32, R2, R15 ;  /* 0x00000002200f7223 */ /* 0x000fe2000000000f */
[----:B------:R-:W-:Y:S02]  /*2c60*/  IADD3 R14, P2, R16, UR10, RZ ;  /* 0x0000000a100e7c10 */ /* 0x000fe4000ff5e0ff */
[----:B------:R-:W-:Y:S02]  /*2c70*/  PRMT R16, RZ, 0x7610, R16 ;  /* 0x00007610ff107816 */ /* 0x000fe40000000010 */
[----:B------:R-:W-:Y:S02]  /*2c80*/  F2FP.SATFINITE.E4M3.F32.PACK_AB_MERGE_C R19, RZ, R15, RZ ;  /* 0x0000000fff13723e */ /* 0x000fe400048070ff */
[----:B------:R-:W-:-:S03]  /*2c90*/  IADD3.X R15, R17, UR11, R21, P2, !PT ;  /* 0x0000000b110f7c10 */ /* 0x000fc600097fe415 */
[----:B------:R0:W-:Y:S01]  /*2ca0*/  @!P1 STG.E.U8 desc[UR16][R12.64+0x1], R19 ;  /* 0x000001130c009986 */ /* 0x0001e2000c101110 */
[----:B------:R-:W-:Y:S05]  /*2cb0*/  @P4 BRA `(.L_x_53) ;  /* 0x0000000000044947 */ /* 0x000fea0003800000 */
[----:B------:R1:W5:Y:S02]  /*2cc0*/  LDG.E.U8 R16, desc[UR16][R14.64] ;  /* 0x000000100e107981 */ /* 0x000364000c1e1100 */
.L_x_53:
[----:B------:R-:W-:Y:S05]  /*2cd0*/  BSYNC B1 ;  /* 0x0000000000017941 */ /* 0x000fea0003800000 */
.L_x_52:
        /* <DEDUP_REMOVED lines=12> */
.L_x_55:
[----:B------:R-:W-:Y:S05]  /*2da0*/  BSYNC B1 ;  /* 0x0000000000017941 */ /* 0x000fea0003800000 */
.L_x_54:
[----:B------:R-:W-:Y:S05]  /*2db0*/  @P0 BRA `(.L_x_56) ;  /* 0x0000000000b00947 */ /* 0x000fea0003800000 */
[----:B-----5:R-:W-:-:S04]  /*2dc0*/  LOP3.LUT R12, R12, 0xff, RZ, 0xc0, !PT ;  /* 0x000000ff0c0c7812 */ /* 0x020fc800078ec0ff */
[----:B------:R-:W-:-:S05]  /*2dd0*/  F2FP.F16.E4M3.UNPACK_B R12, R12 ;  /* 0x0000000cff0c723e */ /* 0x000fca00020006ff */
[----:B0-----:R-:W-:-:S05]  /*2de0*/  HADD2.F32 R13, -RZ, R12.H0_H0 ;  /* 0x2000000cff0d7230 */ /* 0x001fca0000004100 */
[----:B------:R-:W-:-:S04]  /*2df0*/  FMUL R12, R13, R4 ;  /* 0x000000040d0c7220 */ /* 0x000fc80000400000 */
[----:B------:R-:W-:-:S05]  /*2e00*/  FFMA R12, R5, R2, R12 ;  /* 0x00000002050c7223 */ /* 0x000fca000000000c */
[----:B------:R-:W-:-:S05]  /*2e10*/  F2FP.SATFINITE.E4M3.F32.PACK_AB_MERGE_C R5, RZ, R12, RZ ;  /* 0x0000000cff05723e */ /* 0x000fca00048070ff */
[----:B------:R3:W-:Y:S01]  /*2e20*/  STG.E.U8 desc[UR16][R10.64+0x1], R5 ;  /* 0x000001050a007986 */ /* 0x0007e2000c101110 */
[----:B------:R-:W-:Y:S05]  /*2e30*/  BRA `(.L_x_56) ;  /* 0x0000000000907947 */ /* 0x000fea0003800000 */
.L_x_39:
[----:B------:R-:W-:Y:S01]  /*2e40*/  ISETP.GE.AND P1, PT, R31, 0x1, PT ;  /* 0x000000011f00780c */ /* 0x000fe20003f26270 */
[-C--:B--2---:R-:W-:Y:S01]  /*2e50*/  FMUL R39, R39, R2.reuse ;  /* 0x0000000227277220 */ /* 0x084fe20000400000 */
[-C--:B------:R-:W-:Y:S01]  /*2e60*/  FMUL R36, R36, R2.reuse ;  /* 0x0000000224247220 */ /* 0x080fe20000400000 */
[----:B------:R-:W-:Y:S01]  /*2e70*/  ISETP.GE.AND P6, PT, R31, 0x9, PT ;  /* 0x000000091f00780c */ /* 0x000fe20003fc6270 */
[-C--:B------:R-:W-:Y:S01]  /*2e80*/  FMUL R37, R37, R2.reuse ;  /* 0x0000000225257220 */ /* 0x080fe20000400000 */
[----:B------:R-:W-:Y:S01]  /*2e90*/  ISETP.LT.OR P5, PT, R40, 0x1, !P1 ;  /* 0x000000012800780c */ /* 0x000fe20004fa1670 */
[-C--:B------:R-:W-:Y:S01]  /*2ea0*/  FMUL R34, R34, R2.reuse ;  /* 0x0000000222227220 */ /* 0x080fe20000400000 */
[----:B------:R-:W-:Y:S01]  /*2eb0*/  ISETP.LT.OR P1, PT, R40, 0x2, !P1 ;  /* 0x000000022800780c */ /* 0x000fe20004f21670 */
[-C--:B------:R-:W-:Y:S01]  /*2ec0*/  FMUL R35, R35, R2.reuse ;  /* 0x0000000223237220 */ /* 0x080fe20000400000 */
[----:B------:R-:W-:Y:S01]  /*2ed0*/  F2FP.SATFINITE.E4M3.F32.PACK_AB_MERGE_C R39, RZ, R39, RZ ;  /* 0x00000027ff27723e */ /* 0x000fe200048070ff */
[----:B------:R-:W-:Y:S01]  /*2ee0*/  FMUL R32, R32, R2 ;  /* 0x0000000220207220 */ /* 0x000fe20000400000 */
[----:B------:R-:W-:Y:S01]  /*2ef0*/  F2FP.SATFINITE.E4M3.F32.PACK_AB_MERGE_C R15, RZ, R36, RZ ;  /* 0x00000024ff0f723e */ /* 0x000fe200048070ff */
[-C--:B------:R-:W-:Y:S01]  /*2f00*/  FMUL R33, R33, R2.reuse ;  /* 0x0000000221217220 */ /* 0x080fe20000400000 */
[----:B------:R-:W-:Y:S01]  /*2f10*/  ISETP.GE.AND P2, PT, R31, 0x81, PT ;  /* 0x000000811f00780c */ /* 0x000fe20003f46270 */
[----:B------:R-:W-:Y:S01]  /*2f20*/  FMUL R5, R5, R2 ;  /* 0x0000000205057220 */ /* 0x000fe20000400000 */
[----:B------:R-:W-:-:S02]  /*2f30*/  ISETP.GE.AND P0, PT, R31, 0x89, PT ;  /* 0x000000891f00780c */ /* 0x000fc40003f06270 */
[C---:B------:R-:W-:Y:S01]  /*2f40*/  ISETP.LT.OR P4, PT, R40.reuse, 0x1, !P6 ;  /* 0x000000012800780c */ /* 0x040fe20007781670 */
[----:B------:R-:W-:Y:S01]  /*2f50*/  @!P5 STG.E.U8 desc[UR16][R20.64], R39 ;  /* 0x000000271400d986 */ /* 0x000fe2000c101110 */
[C---:B------:R-:W-:Y:S02]  /*2f60*/  ISETP.LT.OR P5, PT, R40.reuse, 0x1, !P2 ;  /* 0x000000012800780c */ /* 0x040fe400057a1670 */
[C---:B------:R-:W-:Y:S01]  /*2f70*/  ISETP.LT.OR P2, PT, R40.reuse, 0x2, !P2 ;  /* 0x000000022800780c */ /* 0x040fe20005741670 */
[----:B------:R0:W-:Y:S01]  /*2f80*/  @!P1 STG.E.U8 desc[UR16][R20.64+0x1], R15 ;  /* 0x0000010f14009986 */ /* 0x0001e2000c101110 */
[C---:B------:R-:W-:Y:S02]  /*2f90*/  ISETP.LT.OR P1, PT, R40.reuse, 0x2, !P6 ;  /* 0x000000022800780c */ /* 0x040fe40007721670 */
[C---:B------:R-:W-:Y:S02]  /*2fa0*/  ISETP.LT.OR P6, PT, R40.reuse, 0x1, !P0 ;  /* 0x000000012800780c */ /* 0x040fe400047c1670 */
[----:B------:R-:W-:-:S02]  /*2fb0*/  ISETP.LT.OR P0, PT, R40, 0x2, !P0 ;  /* 0x000000022800780c */ /* 0x000fc40004701670 */
[----:B------:R-:W-:Y:S02]  /*2fc0*/  F2FP.SATFINITE.E4M3.F32.PACK_AB_MERGE_C R37, RZ, R37, RZ ;  /* 0x00000025ff25723e */ /* 0x000fe400048070ff */
[----:B------:R-:W-:Y:S02]  /*2fd0*/  F2FP.SATFINITE.E4M3.F32.PACK_AB_MERGE_C R35, RZ, R35, RZ ;  /* 0x00000023ff23723e */ /* 0x000fe400048070ff */
[----:B------:R-:W-:Y:S01]  /*2fe0*/  F2FP.SATFINITE.E4M3.F32.PACK_AB_MERGE_C R17, RZ, R32, RZ ;  /* 0x00000020ff11723e */ /* 0x000fe200048070ff */
[----:B------:R1:W-:Y:S01]  /*2ff0*/  @!P4 STG.E.U8 desc[UR16][R22.64], R37 ;  /* 0x000000251600c986 */ /* 0x0003e2000c101110 */
[----:B0-----:R-:W-:Y:S02]  /*3000*/  F2FP.SATFINITE.E4M3.F32.PACK_AB_MERGE_C R15, RZ, R34, RZ ;  /* 0x00000022ff0f723e */ /* 0x001fe400048070ff */
[----:B------:R-:W-:Y:S02]  /*3010*/  F2FP.SATFINITE.E4M3.F32.PACK_AB_MERGE_C R33, RZ, R33, RZ ;  /* 0x00000021ff21723e */ /* 0x000fe400048070ff */
[----:B------:R-:W-:Y:S01]  /*3020*/  F2FP.SATFINITE.E4M3.F32.PACK_AB_MERGE_C R5, RZ, R5, RZ ;  /* 0x00000005ff05723e */ /* 0x000fe200048070ff */
[----:B------:R1:W-:Y:S04]  /*3030*/  @!P1 STG.E.U8 desc[UR16][R22.64+0x1], R15 ;  /* 0x0000010f16009986 */ /* 0x0003e8000c101110 */
[----:B------:R1:W-:Y:S04]  /*3040*/  @!P5 STG.E.U8 desc[UR16][R12.64], R35 ;  /* 0x000000230c00d986 */ /* 0x0003e8000c101110 */
[----:B------:R1:W-:Y:S04]  /*3050*/  @!P2 STG.E.U8 desc[UR16][R12.64+0x1], R17 ;  /* 0x000001110c00a986 */ /* 0x0003e8000c101110 */
[----:B------:R1:W-:Y:S04]  /*3060*/  @!P6 STG.E.U8 desc[UR16][R10.64], R33 ;  /* 0x000000210a00e986 */ /* 0x0003e8000c101110 */
[----:B------:R1:W-:Y:S02]  /*3070*/  @!P0 STG.E.U8 desc[UR16][R10.64+0x1], R5 ;  /* 0x000001050a008986 */ /* 0x0003e4000c101110 */
.L_x_56:
[----:B------:R-:W-:Y:S05]  /*3080*/  BSYNC B0 ;  /* 0x0000000000007941 */ /* 0x000fea0003800000 */
.L_x_38:
[----:B------:R-:W-:Y:S01]  /*3090*/  ULDC UR6, c[0x0][0xc] ;  /* 0x0000030000067ab9 */ /* 0x000fe20000000800 */
[----:B------:R-:W-:Y:S01]  /*30a0*/  ULDC UR7, c[0x0][0x10] ;  /* 0x0000040000077ab9 */ /* 0x000fe20000000800 */
[----:B-1-3--:R-:W1:Y:S01]  /*30b0*/  LDC R5, c[0x0][0x14] ;  /* 0x00000500ff057b82 */ /* 0x00ae620000000800 */
[----:B------:R-:W-:Y:S01]  /*30c0*/  UIMAD.WIDE.U32 UR6, UR6, UR7, URZ ;  /* 0x00000007060672a5 */ /* 0x000fe2000f8e003f */
[----:B--2---:R-:W-:Y:S02]  /*30d0*/  IMAD.MOV.U32 R14, RZ, RZ, -0x1 ;  /* 0xffffffffff0e7424 */ /* 0x004fe400078e00ff */
[----:B------:R-:W-:-:S03]  /*30e0*/  IMAD.MOV.U32 R17, RZ, RZ, -0x1 ;  /* 0xffffffffff117424 */ /* 0x000fc600078e00ff */
[----:B-1----:R-:W-:-:S04]  /*30f0*/  IMAD.WIDE.U32 R8, R5, UR6, R8 ;  /* 0x0000000605087c25 */ /* 0x002fc8000f8e0008 */
[----:B------:R-:W-:Y:S01]  /*3100*/  IMAD R5, R5, UR7, RZ ;  /* 0x0000000705057c24 */ /* 0x000fe2000f8e02ff */
[----:B------:R-:W-:Y:S02]  /*3110*/  ULDC.64 UR6, c[0x0][0x650] ;  /* 0x0001940000067ab9 */ /* 0x000fe40000000a00 */
[----:B------:R-:W-:Y:S01]  /*3120*/  ISETP.GE.U32.AND P0, PT, R8, UR6, PT ;  /* 0x0000000608007c0c */ /* 0x000fe2000bf06070 */
[--C-:B------:R-:W-:Y:S01]  /*3130*/  IMAD.IADD R9, R9, 0x1, R5.reuse ;  /* 0x0000000109097824 */ /* 0x100fe200078e0205 */
[----:B------:R-:W-:-:S04]  /*3140*/  PRMT R5, RZ, 0x7610, R5 ;  /* 0x00007610ff057816 */ /* 0x000fc80000000005 */
[----:B------:R-:W-:-:S13]  /*3150*/  ISETP.GE.U32.AND.EX P0, PT, R9, UR7, PT, P0 ;  /* 0x0000000709007c0c */ /* 0x000fda000bf06100 */
[----:B------:R-:W-:Y:S05]  /*3160*/  @P0 BRA `(.L_x_57) ;  /* 0x0000000400640947 */ /* 0x000fea0003800000 */
[----:B------:R-:W1:Y:S01]  /*3170*/  S2R R22, SR_CTAID.X ;  /* 0x0000000000167919 */ /* 0x000e620000002500 */
[----:B------:R-:W2:Y:S01]  /*3180*/  LDC.64 R16, c[0x0][0x628] ;  /* 0x00018a00ff107b82 */ /* 0x000ea20000000a00 */
[----:B------:R-:W-:Y:S01]  /*3190*/  ULDC UR6, c[0x0][0x150] ;  /* 0x0000540000067ab9 */ /* 0x000fe20000000800 */
[----:B------:R-:W-:Y:S01]  /*31a0*/  IMAD.MOV.U32 R14, RZ, RZ, R8 ;  /* 0x000000ffff0e7224 */ /* 0x000fe200078e0008 */
[----:B------:R-:W3:Y:S01]  /*31b0*/  S2R R26, SR_CTAID.Y ;  /* 0x00000000001a7919 */ /* 0x000ee20000002600 */
[----:B------:R-:W-:-:S04]  /*31c0*/  IMAD.MOV.U32 R15, RZ, RZ, R9 ;  /* 0x000000ffff0f7224 */ /* 0x000fc800078e0009 */
[----:B------:R-:W4:Y:S08]  /*31d0*/  LDC R25, c[0x0][0x144] ;  /* 0x00005100ff197b82 */ /* 0x000f300000000800 */
[----:B------:R-:W0:Y:S08]  /*31e0*/  LDC R18, c[0x0][0x630] ;  /* 0x00018c00ff127b82 */ /* 0x000e300000000800 */
[----:B------:R-:W0:Y:S01]  /*31f0*/  LDC.64 R20, c[0x0][0x620] ;  /* 0x00018800ff147b82 */ /* 0x000e220000000a00 */
[----:B--2---:R-:W-:-:S04]  /*3200*/  ISETP.NE.U32.AND P0, PT, R16, RZ, PT ;  /* 0x000000ff1000720c */ /* 0x004fc80003f05070 */
[----:B------:R-:W-:Y:S02]  /*3210*/  ISETP.NE.AND.EX P0, PT, R17, RZ, PT, P0 ;  /* 0x000000ff1100720c */ /* 0x000fe40003f05300 */
[----:B-1----:R-:W-:-:S05]  /*3220*/  I2FP.F32.U32 R5, R22 ;  /* 0x0000001600057245 */ /* 0x002fca0000201000 */
[----:B------:R-:W-:-:S04]  /*3230*/  FMUL R5, R5, UR6 ;  /* 0x0000000605057c20 */ /* 0x000fc80008400000 */
[----:B------:R1:W2:Y:S02]  /*3240*/  F2I.U32.TRUNC.NTZ R23, R5 ;  /* 0x0000000500177305 */ /* 0x0002a4000020f000 */
[----:B---34-:R-:W-:Y:S05]  /*3250*/  @!P0 BRA `(.L_x_58) ;  /* 0x0000000000288947 */ /* 0x018fea0003800000 */
[----:B-1----:R-:W1:Y:S02]  /*3260*/  LDC R5, c[0x0][0x634] ;  /* 0x00018d00ff057b82 */ /* 0x002e640000000800 */
[----:B-1----:R-:W-:-:S05]  /*3270*/  IADD3 R5, P0, R8, R5, RZ ;  /* 0x0000000508057210 */ /* 0x002fca0007f1e0ff */
[----:B------:R-:W-:-:S04]  /*3280*/  IMAD.X R19, RZ, RZ, R9, P0 ;  /* 0x000000ffff137224 */ /* 0x000fc800000e0609 */
[----:B0-----:R-:W-:-:S04]  /*3290*/  IMAD.WIDE.U32 R10, R19, R16, RZ ;  /* 0x00000010130a7225 */ /* 0x001fc800078e00ff */
[----:B-----5:R-:W-:-:S04]  /*32a0*/  IMAD.WIDE.U32 R12, P0, R5, R17, R10 ;  /* 0x00000011050c7225 */ /* 0x020fc8000780000a */
[----:B------:R-:W-:-:S04]  /*32b0*/  IMAD.WIDE.U32 R10, R5, R16, RZ ;  /* 0x00000010050a7225 */ /* 0x000fc800078e00ff */
[----:B------:R-:W-:Y:S01]  /*32c0*/  IMAD.X R15, RZ, RZ, RZ, P0 ;  /* 0x000000ffff0f7224 */ /* 0x000fe200000e06ff */
[----:B------:R-:W-:Y:S01]  /*32d0*/  IADD3 RZ, P0, R11, R12, RZ ;  /* 0x0000000c0bff7210 */ /* 0x000fe20007f1e0ff */
[----:B------:R-:W-:-:S04]  /*32e0*/  IMAD.MOV.U32 R14, RZ, RZ, R13 ;  /* 0x000000ffff0e7224 */ /* 0x000fc800078e000d */
[----:B------:R-:W-:-:S08]  /*32f0*/  IMAD.WIDE.U32.X R14, R19, R17, R14, P0 ;  /* 0x00000011130e7225 */ /* 0x000fd000000e040e */
.L_x_58:
[-CC-:B0-----:R-:W-:Y:S01]  /*3300*/  SHF.R.U64 R19, R14, R18.reuse, R15.reuse ;  /* 0x000000120e137219 */ /* 0x181fe2000000120f */
[----:B------:R-:W0:Y:S01]  /*3310*/  LDC.64 R30, c[0x0][0x640] ;  /* 0x00019000ff1e7b82 */ /* 0x000e220000000a00 */
[----:B-1----:R-:W-:Y:S01]  /*3320*/  SHF.R.U32.HI R5, RZ, R18, R15 ;  /* 0x00000012ff057219 */ /* 0x002fe2000001160f */
[----:B--2---:R-:W-:Y:S01]  /*3330*/  IMAD.MOV R23, RZ, RZ, -R23 ;  /* 0x000000ffff177224 */ /* 0x004fe200078e0a17 */
[----:B------:R-:W-:Y:S01]  /*3340*/  IADD3 R13, P0, RZ, -R19, RZ ;  /* 0x80000013ff0d7210 */ /* 0x000fe20007f1e0ff */
[----:B------:R-:W-:Y:S02]  /*3350*/  ULDC UR6, c[0x0][0x154] ;  /* 0x0000550000067ab9 */ /* 0x000fe40000000800 */
[----:B------:R-:W-:Y:S02]  /*3360*/  IMAD R25, R25, R23, R22 ;  /* 0x0000001719197224 */ /* 0x000fe400078e0216 */
[----:B------:R-:W1:Y:S01]  /*3370*/  LDC R14, c[0x0][0x618] ;  /* 0x00018600ff0e7b82 */ /* 0x000e620000000800 */
[----:B------:R-:W-:-:S02]  /*3380*/  IMAD.X R5, RZ, RZ, ~R5, P0 ;  /* 0x000000ffff057224 */ /* 0x000fc400000e0e05 */
[----:B------:R-:W-:-:S04]  /*3390*/  IMAD.WIDE.U32 R10, R13, R20, R8 ;  /* 0x000000140d0a7225 */ /* 0x000fc800078e0008 */
[----:B-----5:R-:W-:Y:S01]  /*33a0*/  IMAD R12, R5, R20, RZ ;  /* 0x00000014050c7224 */ /* 0x020fe200078e02ff */
[----:B------:R-:W2:Y:S03]  /*33b0*/  LDC R24, c[0x0][0x608] ;  /* 0x00018200ff187b82 */ /* 0x000ea60000000800 */
[----:B------:R-:W-:Y:S02]  /*33c0*/  IMAD R5, R13, R21, R12 ;  /* 0x000000150d057224 */ /* 0x000fe400078e020c */
[----:B------:R-:W-:Y:S02]  /*33d0*/  IMAD.MOV.U32 R13, RZ, RZ, 0x1 ;  /* 0x00000001ff0d7424 */ /* 0x000fe400078e00ff */
[----:B------:R-:W-:Y:S01]  /*33e0*/  IMAD.IADD R5, R11, 0x1, R5 ;  /* 0x000000010b057824 */ /* 0x000fe200078e0205 */
[----:B------:R-:W3:Y:S01]  /*33f0*/  LDC R28, c[0x0][0x658] ;  /* 0x00019600ff1c7b82 */ /* 0x000ee20000000800 */
[----:B------:R-:W-:-:S02]  /*3400*/  I2FP.F32.U32 R11, R26 ;  /* 0x0000001a000b7245 */ /* 0x000fc40000201000 */
[----:B0-----:R-:W-:-:S03]  /*3410*/  ISETP.NE.U32.AND P0, PT, R30, RZ, PT ;  /* 0x000000ff1e00720c */ /* 0x001fc60003f05070 */
[----:B------:R-:W-:Y:S01]  /*3420*/  FMUL R12, R11, UR6 ;  /* 0x000000060b0c7c20 */ /* 0x000fe20008400000 */
[----:B------:R-:W-:Y:S01]  /*3430*/  ISETP.NE.AND.EX P0, PT, R31, RZ, PT, P0 ;  /* 0x000000ff1f00720c */ /* 0x000fe20003f05300 */
[----:B------:R-:W0:Y:S01]  /*3440*/  LDC R23, c[0x0][0x148] ;  /* 0x00005200ff177b82 */ /* 0x000e220000000800 */
[-CC-:B-1----:R-:W-:Y:S01]  /*3450*/  SHF.R.U64 R18, R10, R14.reuse, R5.reuse ;  /* 0x0000000e0a127219 */ /* 0x182fe20000001205 */
[----:B------:R1:W4:Y:S01]  /*3460*/  F2I.U32.TRUNC.NTZ R20, R12 ;  /* 0x0000000c00147305 */ /* 0x000322000020f000 */
[----:B------:R-:W-:Y:S01]  /*3470*/  SHF.R.U32.HI R5, RZ, R14, R5 ;  /* 0x0000000eff057219 */ /* 0x000fe20000011605 */
[----:B------:R-:W-:-:S04]  /*3480*/  IMAD.MOV.U32 R11, RZ, RZ, -0x1 ;  /* 0xffffffffff0b7424 */ /* 0x000fc800078e00ff */
[----:B------:R-:W0:Y:S01]  /*3490*/  LDC R22, c[0x0][0x600] ;  /* 0x00018000ff167b82 */ /* 0x000e220000000800 */
[-CC-:B--2---:R-:W-:Y:S02]  /*34a0*/  SHF.R.U64 R16, R18, R24.reuse, R5.reuse ;  /* 0x0000001812107219 */ /* 0x184fe40000001205 */
[----:B------:R-:W-:-:S05]  /*34b0*/  SHF.R.U32.HI R5, RZ, R24, R5 ;  /* 0x00000018ff057219 */ /* 0x000fca0000011605 */
[----:B------:R-:W2:Y:S01]  /*34c0*/  LDC R29, c[0x0][0x648] ;  /* 0x00019200ff1d7b82 */ /* 0x000ea20000000800 */
[-C--:B---3--:R-:W-:Y:S02]  /*34d0*/  SHF.L.U32 R10, R11, R28.reuse, RZ ;  /* 0x0000001c0b0a7219 */ /* 0x088fe400000006ff */
[-CC-:B------:R-:W-:Y:S02]  /*34e0*/  SHF.R.U64 R21, R16, R28.reuse, R5.reuse ;  /* 0x0000001c10157219 */ /* 0x180fe40000001205 */
[----:B------:R-:W-:Y:S02]  /*34f0*/  SHF.R.U32.HI R11, RZ, R28, R5 ;  /* 0x0000001cff0b7219 */ /* 0x000fe40000011605 */
[----:B------:R-:W-:Y:S01]  /*3500*/  LOP3.LUT R27, RZ, R10, RZ, 0x33, !PT ;  /* 0x0000000aff1b7212 */ /* 0x000fe200078e33ff */
[----:B------:R-:W3:Y:S01]  /*3510*/  LDC R32, c[0x0][0x638] ;  /* 0x00018e00ff207b82 */ /* 0x000ee20000000800 */
[----:B------:R-:W-:Y:S01]  /*3520*/  SHF.L.U32 R28, R13, R28, RZ ;  /* 0x0000001c0d1c7219 */ /* 0x000fe200000006ff */
[----:B------:R-:W-:-:S06]  /*3530*/  IMAD.MOV.U32 R10, RZ, RZ, R21 ;  /* 0x000000ffff0a7224 */ /* 0x000fcc00078e0015 */
[----:B------:R-:W0:Y:S01]  /*3540*/  LDC R33, c[0x0][0x610] ;  /* 0x00018400ff217b82 */ /* 0x000e220000000800 */
[----:B-1--4-:R-:W-:Y:S05]  /*3550*/  @!P0 BRA `(.L_x_59) ;  /* 0x0000000000288947 */ /* 0x012fea0003800000 */
[----:B------:R-:W1:Y:S02]  /*3560*/  LDC R10, c[0x0][0x64c] ;  /* 0x00019300ff0a7b82 */ /* 0x000e640000000800 */
[----:B-1----:R-:W-:-:S05]  /*3570*/  IADD3 R5, P0, R21, R10, RZ ;  /* 0x0000000a15057210 */ /* 0x002fca0007f1e0ff */
        /* <DEDUP_REMOVED lines=8> */
.L_x_59:
[----:B--2---:R-:W-:Y:S01]  /*3600*/  SHF.R.U64 R5, R10, R29, R11 ;  /* 0x0000001d0a057219 */ /* 0x004fe2000000120b */
[----:B0-----:R-:W-:Y:S01]  /*3610*/  VIADD R11, R22, 0xffffffff ;  /* 0xffffffff160b7836 */ /* 0x001fe20000000000 */
[----:B------:R-:W-:Y:S01]  /*3620*/  LOP3.LUT R24, R16, R27, RZ, 0xc0, !PT ;  /* 0x0000001b10187212 */ /* 0x000fe200078ec0ff */
[----:B------:R-:W-:Y:S02]  /*3630*/  IMAD.MOV R20, RZ, RZ, -R20 ;  /* 0x000000ffff147224 */ /* 0x000fe400078e0a14 */
[----:B------:R-:W-:Y:S01]  /*3640*/  IMAD.MOV R10, RZ, RZ, -R5 ;  /* 0x000000ffff0a7224 */ /* 0x000fe200078e0a05 */
[----:B------:R-:W-:Y:S01]  /*3650*/  LOP3.LUT R18, R18, R11, RZ, 0xc0, !PT ;  /* 0x0000000b12127212 */ /* 0x000fe200078ec0ff */
[----:B------:R-:W-:Y:S02]  /*3660*/  IMAD R24, R28, R5, R24 ;  /* 0x000000051c187224 */ /* 0x000fe400078e0218 */
[----:B------:R-:W-:Y:S02]  /*3670*/  @P3 IMAD R25, R23, R20, R26 ;  /* 0x0000001417193224 */ /* 0x000fe400078e021a */
[----:B---3--:R-:W-:-:S02]  /*3680*/  IMAD R5, R10, R32, R21 ;  /* 0x000000200a057224 */ /* 0x008fc400078e0215 */
[----:B------:R-:W-:Y:S02]  /*3690*/  IMAD R24, R24, R33, R25 ;  /* 0x0000002118187224 */ /* 0x000fe400078e0219 */
[----:B------:R-:W-:Y:S02]  /*36a0*/  IMAD R11, R5, R22, R18 ;  /* 0x00000016050b7224 */ /* 0x000fe400078e0212 */
[----:B------:R-:W-:Y:S02]  /*36b0*/  IMAD.MOV.U32 R10, RZ, RZ, 0x1 ;  /* 0x00000001ff0a7424 */ /* 0x000fe400078e00ff */
[----:B------:R-:W-:Y:S01]  /*36c0*/  IMAD.MOV.U32 R17, RZ, RZ, R19 ;  /* 0x000000ffff117224 */ /* 0x000fe200078e0013 */
[----:B------:R-:W-:Y:S02]  /*36d0*/  SEL R14, R11, R24, !P3 ;  /* 0x000000180b0e7207 */ /* 0x000fe40005800000 */
[----:B------:R-:W-:Y:S02]  /*36e0*/  PRMT R5, R10, 0x7610, R5 ;  /* 0x000076100a057816 */ /* 0x000fe40000000005 */
[----:B------:R-:W-:-:S07]  /*36f0*/  SEL R24, R24, R11, !P3 ;  /* 0x0000000b18187207 */ /* 0x000fce0005800000 */
.L_x_57:
[----:B------:R-:W-:Y:S01]  /*3700*/  LOP3.LUT P0, RZ, R5, 0xff, RZ, 0xc0, !PT ;  /* 0x000000ff05ff7812 */ /* 0x000fe2000780c0ff */
[----:B------:R-:W-:-:S12]  /*3710*/  IMAD.MOV.U32 R18, RZ, RZ, R24 ;  /* 0x000000ffff127224 */ /* 0x000fd800078e0018 */
[----:B------:R-:W-:Y:S05]  /*3720*/  @P0 BRA `(.L_x_60) ;  /* 0xffffffd800fc0947 */ /* 0x000fea000383ffff */
[----:B------:R-:W-:Y:S05]  /*3730*/  EXIT ;  /* 0x000000000000794d */ /* 0x000fea0003800000 */
.L_x_8:
[----:B0-----:R-:W-:Y:S01]  /*3740*/  ULDC.64 UR4, c[0x0][0x650] ;  /* 0x0001940000047ab9 */ /* 0x001fe20000000a00 */
        /* <DEDUP_REMOVED lines=25> */
.L_x_62:
[----:B------:R-:W0:Y:S01]  /*38e0*/  LDC.64 R30, c[0x0][0x640] ;  /* 0x00019000ff1e7b82 */ /* 0x000e220000000a00 */
[-CC-:B------:R-:W-:Y:S01]  /*38f0*/  SHF.R.U64 R21, R16, R22.reuse, R17.reuse ;  /* 0x0000001610157219 */ /* 0x180fe20000001211 */
[----:B------:R-:W-:Y:S01]  /*3900*/  IMAD.MOV.U32 R27, RZ, RZ, 0x1 ;  /* 0x00000001ff1b7424 */ /* 0x000fe200078e00ff */
[----:B------:R-:W-:Y:S02]  /*3910*/  SHF.R.U32.HI R3, RZ, R22, R17 ;  /* 0x00000016ff037219 */ /* 0x000fe40000011611 */
[----:B------:R-:W-:-:S03]  /*3920*/  IADD3 R7, P0, RZ, -R21, RZ ;  /* 0x80000015ff077210 */ /* 0x000fc60007f1e0ff */
[----:B------:R-:W1:Y:S02]  /*3930*/  LDC R16, c[0x0][0x618] ;  /* 0x00018600ff107b82 */ /* 0x000e640000000800 */
[----:B------:R-:W-:Y:S02]  /*3940*/  IMAD.X R3, RZ, RZ, ~R3, P0 ;  /* 0x000000ffff037224 */ /* 0x000fe400000e0e03 */
[----:B------:R-:W-:-:S04]  /*3950*/  IMAD.WIDE.U32 R12, R7, R24, R8 ;  /* 0x00000018070c7225 */ /* 0x000fc800078e0008 */
[----:B------:R-:W2:Y:S01]  /*3960*/  LDC R26, c[0x0][0x608] ;  /* 0x00018200ff1a7b82 */ /* 0x000ea20000000800 */
[----:B------:R-:W-:-:S04]  /*3970*/  IMAD R14, R3, R24, RZ ;  /* 0x00000018030e7224 */ /* 0x000fc800078e02ff */
[----:B------:R-:W-:Y:S02]  /*3980*/  IMAD R3, R7, R25, R14 ;  /* 0x0000001907037224 */ /* 0x000fe400078e020e */
[----:B------:R-:W-:Y:S01]  /*3990*/  IMAD.MOV.U32 R7, RZ, RZ, -0x1 ;  /* 0xffffffffff077424 */ /* 0x000fe200078e00ff */
[----:B------:R-:W3:Y:S01]  /*39a0*/  LDC R28, c[0x0][0x658] ;  /* 0x00019600ff1c7b82 */ /* 0x000ee20000000800 */
[----:B------:R-:W-:Y:S01]  /*39b0*/  IMAD.IADD R3, R13, 0x1, R3 ;  /* 0x000000010d037824 */ /* 0x000fe200078e0203 */
[----:B0-----:R-:W-:-:S04]  /*39c0*/  ISETP.NE.U32.AND P0, PT, R30, RZ, PT ;  /* 0x000000ff1e00720c */ /* 0x001fc80003f05070 */
        /* <DEDUP_REMOVED lines=25> */
.L_x_63:
[----:B-1----:R-:W-:Y:S01]  /*3b60*/  SHF.R.U64 R12, R12, R23, R13 ;  /* 0x000000170c0c7219 */ /* 0x002fe2000000120d */
[----:B0-----:R-:W-:Y:S01]  /*3b70*/  VIADD R13, R19, 0xffffffff ;  /* 0xffffffff130d7836 */ /* 0x001fe20000000000 */
[----:B------:R-:W-:Y:S01]  /*3b80*/  SHF.L.U32 R5, R27, R28, RZ ;  /* 0x0000001c1b057219 */ /* 0x000fe200000006ff */
[----:B------:R-:W-:Y:S01]  /*3b90*/  @P3 IMAD R10, R11, R20, R4 ;  /* 0x000000140b0a3224 */ /* 0x000fe200078e0204 */
[----:B------:R-:W-:Y:S01]  /*3ba0*/  LOP3.LUT R3, R22, R29, RZ, 0xc0, !PT ;  /* 0x0000001d16037212 */ /* 0x000fe200078ec0ff */
[----:B------:R-:W-:Y:S01]  /*3bb0*/  IMAD.MOV R7, RZ, RZ, -R12 ;  /* 0x000000ffff077224 */ /* 0x000fe200078e0a0c */
[----:B------:R-:W-:Y:S01]  /*3bc0*/  LOP3.LUT R18, R18, R13, RZ, 0xc0, !PT ;  /* 0x0000000d12127212 */ /* 0x000fe200078ec0ff */
[----:B------:R-:W-:Y:S02]  /*3bd0*/  IMAD.MOV.U32 R4, RZ, RZ, 0x1 ;  /* 0x00000001ff047424 */ /* 0x000fe400078e00ff */
[----:B------:R-:W-:Y:S02]  /*3be0*/  IMAD R5, R5, R12, R3 ;  /* 0x0000000c05057224 */ /* 0x000fe400078e0203 */
[----:B--2---:R-:W-:-:S02]  /*3bf0*/  IMAD R3, R7, R25, R24 ;  /* 0x0000001907037224 */ /* 0x004fc400078e0218 */
[----:B---3--:R-:W-:Y:S02]  /*3c00*/  IMAD R10, R5, R32, R10 ;  /* 0x00000020050a7224 */ /* 0x008fe400078e020a */
[----:B------:R-:W-:Y:S01]  /*3c10*/  IMAD R19, R3, R19, R18 ;  /* 0x0000001303137224 */ /* 0x000fe200078e0212 */
[----:B------:R-:W-:Y:S01]  /*3c20*/  PRMT R3, R4, 0x7610, R3 ;  /* 0x0000761004037816 */ /* 0x000fe20000000003 */
[----:B------:R-:W-:-:S03]  /*3c30*/  IMAD.MOV.U32 R17, RZ, RZ, R21 ;  /* 0x000000ffff117224 */ /* 0x000fc600078e0015 */
[----:B------:R-:W-:Y:S02]  /*3c40*/  SEL R18, R19, R10, !P3 ;  /* 0x0000000a13127207 */ /* 0x000fe40005800000 */
[----:B------:R-:W-:-:S07]  /*3c50*/  SEL R19, R10, R19, !P3 ;  /* 0x000000130a137207 */ /* 0x000fce0005800000 */
.L_x_61:
[----:B------:R-:W-:-:S08]  /*3c60*/  NOP ;  /* 0x0000000000007918 */ /* 0x000fd00000000000 */
[----:B------:R-:W0:-:S00]  /*3c70*/  USETMAXREG.DEALLOC.CTAPOOL 0x28 ;  /* 0x00000028000079c8 */ /* 0x000e0000080e0500 */
[----:B0-----:R-:W-:-:S13]  /*3c80*/  ISETP.NE.AND P0, PT, R2, RZ, PT ;  /* 0x000000ff0200720c */ /* 0x001fda0003f05270 */
[----:B------:R-:W-:Y:S05]  /*3c90*/  @P0 EXIT ;  /* 0x000000000000094d */ /* 0x000fea0003800000 */
[----:B------:R-:W-:Y:S01]  /*3ca0*/  LOP3.LUT P0, RZ, R3, 0xff, RZ, 0xc0, !PT ;  /* 0x000000ff03ff7812 */ /* 0x000fe2000780c0ff */
[----:B------:R-:W-:Y:S02]  /*3cb0*/  IMAD.MOV.U32 R7, RZ, RZ, 0x1 ;  /* 0x00000001ff077424 */ /* 0x000fe400078e00ff */
[----:B------:R-:W-:-:S10]  /*3cc0*/  IMAD.MOV.U32 R15, RZ, RZ, RZ ;  /* 0x000000ffff0f7224 */ /* 0x000fd400078e00ff */
[----:B------:R-:W-:Y:S05]  /*3cd0*/  @!P0 BRA `(.L_x_64) ;  /* 0x0000000c00488947 */ /* 0x000fea0003800000 */
[----:B------:R-:W0:Y:S01]  /*3ce0*/  LDC R2, c[0x0][0x28c] ;  /* 0x0000a300ff027b82 */ /* 0x000e220000000800 */
[----:B------:R-:W1:Y:S01]  /*3cf0*/  S2R R12, SR_CgaCtaId ;  /* 0x00000000000c7919 */ /* 0x000e620000008800 */
[----:B------:R-:W-:Y:S01]  /*3d00*/  ULDC UR5, c[0x0][0x658] ;  /* 0x0001960000057ab9 */ /* 0x000fe20000000800 */
[----:B------:R-:W-:Y:S01]  /*3d10*/  UMOV UR7, 0xffffffff ;  /* 0xffffffff00077882 */ /* 0x000fe20000000000 */
[----:B------:R-:W-:Y:S01]  /*3d20*/  ULDC UR6, c[0x0][0xc] ;  /* 0x0000030000067ab9 */ /* 0x000fe20000000800 */
[----:B------:R-:W-:Y:S01]  /*3d30*/  USHF.L.U32 UR8, UR7, UR5, URZ ;  /* 0x0000000507087299 */ /* 0x000fe2000800063f */
[----:B------:R-:W-:Y:S01]  /*3d40*/  BSSY B0, `(.L_x_64) ;  /* 0x00000cb000007945 */ /* 0x000fe20003800000 */
[----:B------:R-:W-:Y:S01]  /*3d50*/  UMOV UR9, 0x1 ;  /* 0x0000000100097882 */ /* 0x000fe20000000000 */
[----:B------:R-:W-:Y:S01]  /*3d60*/  ULDC UR7, c[0x0][0x10] ;  /* 0x0000040000077ab9 */ /* 0x000fe20000000800 */
[----:B------:R-:W-:Y:S01]  /*3d70*/  USHF.L.U32 UR18, UR9, UR5, URZ ;  /* 0x0000000509127299 */ /* 0x000fe2000800063f */
[----:B------:R-:W-:Y:S01]  /*3d80*/  IMAD.MOV.U32 R16, RZ, RZ, 0x1 ;  /* 0x00000001ff107424 */ /* 0x000fe200078e00ff */
[----:B------:R-:W-:Y:S01]  /*3d90*/  UIMAD.WIDE.U32 UR6, UR6, UR7, URZ ;  /* 0x00000007060672a5 */ /* 0x000fe2000f8e003f */
[----:B------:R-:W-:Y:S01]  /*3da0*/  LOP3.LUT R14, R6, 0x2, RZ, 0xfc, !PT ;  /* 0x00000002060e7812 */ /* 0x000fe200078efcff */
[----:B------:R-:W-:Y:S01]  /*3db0*/  ULDC UR5, c[0x0][0x14] ;  /* 0x0000050000057ab9 */ /* 0x000fe20000000800 */
[----:B------:R-:W-:Y:S01]  /*3dc0*/  IMAD.MOV.U32 R7, RZ, RZ, 0x1 ;  /* 0x00000001ff077424 */ /* 0x000fe200078e00ff */
[----:B------:R-:W-:Y:S01]  /*3dd0*/  UIMAD.WIDE.U32 UR20, UR6, UR5, URZ ;  /* 0x00000005061472a5 */ /* 0x000fe2000f8e003f */
[----:B------:R-:W-:Y:S01]  /*3de0*/  IMAD.MOV.U32 R15, RZ, RZ, RZ ;  /* 0x000000ffff0f7224 */ /* 0x000fe200078e00ff */
[----:B------:R-:W-:Y:S01]  /*3df0*/  UIMAD UR13, UR7, UR5, URZ ;  /* 0x00000005070d72a4 */ /* 0x000fe2000f8e023f */
[----:B------:R-:W-:Y:S01]  /*3e00*/  ULDC UR4, c[0x0][0x600] ;  /* 0x0001800000047ab9 */ /* 0x000fe20000000800 */
[----:B------:R-:W-:-:S02]  /*3e10*/  ULOP3.LUT UR17, URZ, UR8, URZ, 0x33, !UPT ;  /* 0x000000083f117292 */ /* 0x000fc4000f8e333f */
[----:B------:R-:W-:Y:S01]  /*3e20*/  UIADD3 UR4, UR4, -0x1, URZ ;  /* 0xffffffff04047890 */ /* 0x000fe2000fffe03f */
[----:B0-----:R-:W-:Y:S01]  /*3e30*/  VIADD R2, R2, 0x3f ;  /* 0x0000003f02027836 */ /* 0x001fe20000000000 */
[----:B------:R-:W-:Y:S01]  /*3e40*/  UIADD3 UR13, UR21, UR13, URZ ;  /* 0x0000000d150d7290 */ /* 0x000fe2000fffe03f */
[----:B------:R-:W-:-:S03]  /*3e50*/  ULDC.64 UR22, c[0x0][0x198] ;  /* 0x0000660000167ab9 */ /* 0x000fc60000000a00 */
[----:B------:R-:W-:-:S04]  /*3e60*/  SHF.R.S32.HI R3, RZ, 0x1f, R2 ;  /* 0x0000001fff037819 */ /* 0x000fc80000011402 */
[----:B------:R-:W-:Y:S01]  /*3e70*/  LEA.HI R3, R3, R2, RZ, 0x6 ;  /* 0x0000000203037211 */ /* 0x000fe200078f30ff */
[C---:B-1----:R-:W-:Y:S02]  /*3e80*/  IMAD.SHL.U32 R11, R12.reuse, 0x4, RZ ;  /* 0x000000040c0b7824 */ /* 0x042fe400078e00ff */
[----:B------:R-:W-:Y:S01]  /*3e90*/  IMAD.SHL.U32 R12, R12, 0x100, RZ ;  /* 0x000001000c0c7824 */ /* 0x000fe200078e00ff */
[----:B------:R-:W-:Y:S02]  /*3ea0*/  SHF.R.S32.HI R10, RZ, 0x6, R3 ;  /* 0x00000006ff0a7819 */ /* 0x000fe40000011403 */
[----:B------:R-:W-:Y:S02]  /*3eb0*/  LOP3.LUT R11, R11, 0x4, RZ, 0xc0, !PT ;  /* 0x000000040b0b7812 */ /* 0x000fe400078ec0ff */
[----:B------:R-:W-:Y:S01]  /*3ec0*/  LOP3.LUT R12, R12, 0x100, RZ, 0xc0, !PT ;  /* 0x000001000c0c7812 */ /* 0x000fe200078ec0ff */
[----:B------:R-:W-:-:S07]  /*3ed0*/  VIADD R13, R10, 0x1 ;  /* 0x000000010a0d7836 */ /* 0x000fce0000000000 */
.L_x_75:
[----:B------:R-:W-:-:S03]  /*3ee0*/  UMOV UR5, 0xffffffff ;  /* 0xffffffff00057882 */ /* 0x000fc60000000000 */
[----:B------:R-:W-:Y:S05]  /*3ef0*/  BRA.DIV UR5, `(.L_x_65) ;  /* 0x0000001205f47947 */ /* 0x000fea000b800000 */
[----:B------:R-:W-:-:S13]  /*3f00*/  ELECT P0, URZ, PT ;  /* 0x00000000003f782f */ /* 0x000fda0003800000 */
.L_x_95:
[----:B------:R-:W0:Y:S01]  /*3f10*/  LDC R2, c[0x0][0x28c] ;  /* 0x0000a300ff027b82 */ /* 0x000e220000000800 */
[----:B------:R-:W-:Y:S01]  /*3f20*/  BSSY B1, `(.L_x_66) ;  /* 0x0000038000017945 */ /* 0x000fe20003800000 */
[----:B0-----:R-:W-:-:S13]  /*3f30*/  ISETP.LT.OR P0, PT, R2, 0x1, !P0 ;  /* 0x000000010200780c */ /* 0x001fda0004701670 */
[----:B------:R-:W-:Y:S05]  /*3f40*/  @P0 BRA `(.L_x_67) ;  /* 0x0000000000d40947 */ /* 0x000fea0003800000 */
[----:B------:R-:W-:Y:S02]  /*3f50*/  IMAD R20, R18, 0x8, R11 ;  /* 0x0000000812147824 */ /* 0x000fe400078e020b */
[----:B------:R-:W-:Y:S02]  /*3f60*/  IMAD.SHL.U32 R19, R19, 0x100, RZ ;  /* 0x0000010013137824 */ /* 0x000fe400078e00ff */
[----:B------:R-:W-:Y:S02]  /*3f70*/  IMAD.MOV.U32 R23, RZ, RZ, RZ ;  /* 0x000000ffff177224 */ /* 0x000fe400078e00ff */
[----:B------:R-:W-:Y:S02]  /*3f80*/  IMAD.MOV.U32 R2, RZ, RZ, R13 ;  /* 0x000000ffff027224 */ /* 0x000fe400078e000d */
[----:B------:R-:W-:Y:S02]  /*3f90*/  IMAD.MOV.U32 R3, RZ, RZ, R7 ;  /* 0x000000ffff037224 */ /* 0x000fe400078e0007 */
[----:B------:R-:W-:-:S07]  /*3fa0*/  IMAD.MOV.U32 R5, RZ, RZ, R15 ;  /* 0x000000ffff057224 */ /* 0x000fce00078e000f */
.L_x_70:
[----:B------:R-:W0:Y:S01]  /*3fb0*/  S2R R21, SR_CgaCtaId ;  /* 0x0000000000157919 */ /* 0x000e220000008800 */
[----:B------:R-:W-:Y:S02]  /*3fc0*/  MOV R4, 0x400 ;  /* 0x0000040000047802 */ /* 0x000fe40000000f00 */
[----:B------:R-:W-:-:S13]  /*3fd0*/  LOP3.LUT P1, RZ, R0, 0x7f, RZ, 0xc0, !PT ;  /* 0x0000007f00ff7812 */ /* 0x000fda000782c0ff */
[----:B------:R-:W1:Y:S01]  /*3fe0*/  @!P1 LDC R18, c[0x0][0x500] ;  /* 0x00014000ff129b82 */ /* 0x000e620000000800 */
[----:B0-----:R-:W-:Y:S02]  /*3ff0*/  LEA R22, R21, R4, 0x18 ;  /* 0x0000000415167211 */ /* 0x001fe400078ec0ff */
[----:B------:R-:W-:-:S03]  /*4000*/  SHF.L.U32 R4, R3, 0x1f, RZ ;  /* 0x0000001f03047819 */ /* 0x000fc600000006ff */
[----:B------:R-:W-:-:S04]  /*4010*/  IMAD R21, R5, 0x8, R22 ;  /* 0x0000000805157824 */ /* 0x000fc800078e0216 */
[----:B------:R-:W0:Y:S02]  /*4020*/  SYNCS.PHASECHK.TRANS64.TRYWAIT P0, [R21+URZ+0x68], R4 ;  /* 0x00006804150075a7 */ /* 0x000e24000800017f */
[----:B01----:R-:W-:Y:S05]  /*4030*/  @!P0 BRA `(.L_x_68) ;  /* 0x0000001000c48947 */ /* 0x003fea0003800000 */
.L_x_96:
[----:B0-----:R-:W-:Y:S01]  /*4040*/  PRMT R4, R14, 0x9910, RZ ;  /* 0x000099100e047816 */ /* 0x001fe200000000ff */
[----:B------:R0:W-:Y:S03]  /*4050*/  @!P1 SYNCS.ARRIVE.TRANS64 RZ, [R21+URZ], R18 ;  /* 0x0000001215ff99a7 */ /* 0x0001e6000800003f */
[----:B------:R-:W-:-:S13]  /*4060*/  ISETP.NE.AND P0, PT, R4, 0x2, PT ;  /* 0x000000020400780c */ /* 0x000fda0003f05270 */
[----:B0-----:R-:W-:Y:S05]  /*4070*/  @P0 BRA `(.L_x_69) ;  /* 0x0000000000040947 */ /* 0x001fea0003800000 */
[----:B------:R-:W-:Y:S01]  /*4080*/  BPT.TRAP 0x1 ;  /* 0x000000040000795c */ /* 0x000fe20000300000 */
.L_x_69:
[----:B------:R-:W-:Y:S01]  /*4090*/  R2UR UR16, R22 ;  /* 0x00000000161072ca */ /* 0x000fe200000e0000 */
[----:B------:R-:W-:Y:S01]  /*40a0*/  IMAD R22, R5, 0x4000, R22 ;  /* 0x0000400005167824 */ /* 0x000fe200078e0216 */
[----:B------:R-:W-:Y:S01]  /*40b0*/  R2UR UR9, R21 ;  /* 0x00000000150972ca */ /* 0x000fe200000e0000 */
[----:B------:R-:W-:Y:S01]  /*40c0*/  IMAD R4, R5, 0x200, R12 ;  /* 0x0000020005047824 */ /* 0x000fe200078e020c */
[----:B------:R-:W-:Y:S01]  /*40d0*/  UIADD3 UR6, UP0, UR22, 0xf0, URZ ;  /* 0x000000f016067890 */ /* 0x000fe2000ff1e03f */
[----:B------:R-:W-:Y:S01]  /*40e0*/  VIADD R2, R2, 0xffffffff ;  /* 0xffffffff02027836 */ /* 0x000fe20000000000 */
[----:B------:R-:W-:Y:S01]  /*40f0*/  R2UR UR5, R22 ;  /* 0x00000000160572ca */ /* 0x000fe200000e0000 */
[----:B------:R-:W-:Y:S01]  /*4100*/  UIADD3 UR24, UP1, UR22, 0x1f0, URZ ;  /* 0x000001f016187890 */ /* 0x000fe2000ff3e03f */
[----:B------:R-:W-:Y:S01]  /*4110*/  R2UR UR8, R4 ;  /* 0x00000000040872ca */ /* 0x000fe200000e0000 */
[----:B------:R-:W-:Y:S01]  /*4120*/  UIADD3.X UR7, URZ, UR23, URZ, UP0, !UPT ;  /* 0x000000173f077290 */ /* 0x000fe200087fe43f */
[----:B------:R-:W-:Y:S01]  /*4130*/  R2UR UR11, R19 ;  /* 0x00000000130b72ca */ /* 0x000fe200000e0000 */
[----:B------:R-:W-:Y:S01]  /*4140*/  VIADD R5, R5, 0x1 ;  /* 0x0000000105057836 */ /* 0x000fe20000000000 */
[----:B------:R-:W-:Y:S01]  /*4150*/  R2UR UR10, R23 ;  /* 0x00000000170a72ca */ /* 0x000fe200000e0000 */
[----:B------:R-:W-:Y:S01]  /*4160*/  UIADD3.X UR25, URZ, UR23, URZ, UP1, !UPT ;  /* 0x000000173f197290 */ /* 0x000fe20008ffe43f */
[----:B------:R-:W-:Y:S01]  /*4170*/  R2UR UR12, R17 ;  /* 0x00000000110c72ca */ /* 0x000fe200000e0000 */
[----:B------:R-:W-:Y:S01]  /*4180*/  UMOV UR14, 0x0 ;  /* 0x00000000000e7882 */ /* 0x000fe20000000000 */
[----:B------:R-:W-:Y:S01]  /*4190*/  R2UR UR19, R20 ;  /* 0x00000000141372ca */ /* 0x000fe200000e0000 */
[----:B------:R-:W-:Y:S01]  /*41a0*/  UMOV UR15, 0x10000000 ;  /* 0x10000000000f7882 */ /* 0x000fe20000000000 */
[----:B------:R-:W-:Y:S01]  /*41b0*/  ISETP.GT.AND P1, PT, R2, 0x1, PT ;  /* 0x000000010200780c */ /* 0x000fe20003f24270 */
[----:B------:R-:W-:Y:S01]  /*41c0*/  UIADD3 UR5, UR5, 0x180, URZ ;  /* 0x0000018005057890 */ /* 0x000fe2000fffe03f */
[----:B------:R-:W-:Y:S01]  /*41d0*/  ISETP.NE.AND P0, PT, R5, 0xd, PT ;  /* 0x0000000d0500780c */ /* 0x000fe20003f05270 */
[----:B------:R-:W-:Y:S01]  /*41e0*/  UIADD3 UR16, UR16, 0x34180, UR8 ;  /* 0x0003418010107890 */ /* 0x000fe2000fffe008 */
[----:B------:R-:W-:Y:S01]  /*41f0*/  VIADD R23, R23, 0x40 ;  /* 0x0000004017177836 */ /* 0x000fe20000000000 */
[----:B------:R-:W-:Y:S01]  /*4200*/  UMOV UR26, 0x30000 ;  /* 0x00030000001a7882 */ /* 0x000fe20000000000 */
[----:B------:R-:W-:-:S02]  /*4210*/  SEL R4, RZ, 0x1, P0 ;  /* 0x00000001ff047807 */ /* 0x000fc40000000000 */
[----:B------:R-:W-:Y:S01]  /*4220*/  UMOV UR8, UR5 ;  /* 0x0000000500087c82 */ /* 0x000fe20008000000 */
[----:B------:R-:W-:Y:S01]  /*4230*/  SEL R5, R5, RZ, P0 ;  /* 0x000000ff05057207 */ /* 0x000fe20000000000 */
[----:B------:R0:W-:Y:S01]  /*4240*/  UTMALDG.3D [UR8], [UR6], desc[UR14] ;  /* 0x00000e08060075b4 */ /* 0x0001e20008011000 */
[----:B------:R-:W-:Y:S01]  /*4250*/  LOP3.LUT R3, R3, R4, RZ, 0x3c, !PT ;  /* 0x0000000403037212 */ /* 0x000fe200078e3cff */
[----:B0-----:R-:W-:Y:S01]  /*4260*/  UMOV UR11, UR19 ;  /* 0x00000013000b7c82 */ /* 0x001fe20008000000 */
[----:B------:R-:W-:Y:S02]  /*4270*/  UMOV UR8, UR16 ;  /* 0x0000001000087c82 */ /* 0x000fe40008000000 */
[----:B------:R0:W-:Y:S02]  /*4280*/  UTMALDG.3D.MULTICAST [UR8], [UR24], UR26, desc[UR14] ;  /* 0x00000e08180073b4 */ /* 0x0001e4000801181a */
[----:B0-----:R-:W-:Y:S05]  /*4290*/  @P1 BRA `(.L_x_70) ;  /* 0xfffffffc00441947 */ /* 0x001fea000383ffff */
.L_x_67:
[----:B------:R-:W-:Y:S05]  /*42a0*/  BSYNC B1 ;  /* 0x0000000000017941 */ /* 0x000fea0003800000 */
.L_x_66:
[----:B------:R-:W-:Y:S01]  /*42b0*/  LOP3.LUT P1, RZ, R16, 0xff, RZ, 0xc0, !PT ;  /* 0x000000ff10ff7812 */ /* 0x000fe2000782c0ff */
[C---:B------:R-:W-:Y:S01]  /*42c0*/  IMAD.IADD R15, R10.reuse, 0x1, R15 ;  /* 0x000000010a0f7824 */ /* 0x040fe200078e020f */
[----:B------:R-:W-:Y:S01]  /*42d0*/  ULDC.64 UR6, c[0x0][0x650] ;  /* 0x0001940000067ab9 */ /* 0x000fe20000000a00 */
[C---:B------:R-:W-:Y:S01]  /*42e0*/  ISETP.GE.U32.AND P2, PT, R10.reuse, 0xd, PT ;  /* 0x0000000d0a00780c */ /* 0x040fe20003f46070 */
[----:B------:R-:W-:Y:S01]  /*42f0*/  BSSY B1, `(.L_x_71) ;  /* 0x000006d000017945 */ /* 0x000fe20003800000 */
[----:B------:R-:W-:Y:S01]  /*4300*/  IMAD.MOV.U32 R19, RZ, RZ, -0x1 ;  /* 0xffffffffff137424 */ /* 0x000fe200078e00ff */
[----:B------:R-:W-:Y:S01]  /*4310*/  ISETP.GT.U32.AND P0, PT, R15, 0xc, PT ;  /* 0x0000000c0f00780c */ /* 0x000fe20003f04070 */
[----:B------:R-:W-:Y:S01]  /*4320*/  IMAD.MOV.U32 R18, RZ, RZ, -0x1 ;  /* 0xffffffffff127424 */ /* 0x000fe200078e00ff */
[----:B------:R-:W-:Y:S01]  /*4330*/  PRMT R16, RZ, 0x7610, R16 ;  /* 0x00007610ff107816 */ /* 0x000fe20000000010 */
[----:B------:R-:W-:Y:S01]  /*4340*/  IMAD.MOV.U32 R17, RZ, RZ, -0x1 ;  /* 0xffffffffff117424 */ /* 0x000fe200078e00ff */
[----:B------:R-:W-:-:S03]  /*4350*/  ISETP.LT.U32.AND P0, PT, R10, 0xd, P0 ;  /* 0x0000000d0a00780c */ /* 0x000fc60000701070 */
[----:B------:R-:W0:Y:S01]  /*4360*/  @P1 S2R R3, SR_CgaCtaId ;  /* 0x0000000000031919 */ /* 0x000e220000008800 */
[----:B------:R-:W-:-:S04]  /*4370*/  @P1 MOV R2, 0x400 ;  /* 0x0000040000021802 */ /* 0x000fc80000000f00 */
[----:B0-----:R-:W-:Y:S01]  /*4380*/  @P1 LEA R4, R3, R2, 0x18 ;  /* 0x0000000203041211 */ /* 0x001fe200078ec0ff */
[----:B------:R-:W-:Y:S01]  /*4390*/  IMAD.WIDE.U32 R2, R15, 0x4ec4ec4f, RZ ;  /* 0x4ec4ec4f0f027825 */ /* 0x000fe200078e00ff */
[----:B------:R-:W-:Y:S02]  /*43a0*/  SEL R2, RZ, 0x1, !P0 ;  /* 0x00000001ff027807 */ /* 0x000fe40004000000 */
[----:B------:R0:W-:Y:S01]  /*43b0*/  @P1 SYNCS.ARRIVE.TRANS64.A1T0 RZ, [R4+URZ+0xe8], RZ ;  /* 0x0000e8ff04ff19a7 */ /* 0x0001e2000810003f */
[----:B------:R-:W-:Y:S02]  /*43c0*/  IADD3 R8, P1, R8, UR20, RZ ;  /* 0x0000001408087c10 */ /* 0x000fe4000ff3e0ff */
[----:B------:R-:W-:Y:S02]  /*43d0*/  LOP3.LUT R7, R7, R2, RZ, 0x3c, !PT ;  /* 0x0000000207077212 */ /* 0x000fe400078e3cff */
[----:B------:R-:W-:Y:S02]  /*43e0*/  IADD3.X R9, R9, UR13, RZ, P1, !PT ;  /* 0x0000000d09097c10 */ /* 0x000fe40008ffe4ff */
[----:B------:R-:W-:-:S02]  /*43f0*/  ISETP.GE.U32.AND P0, PT, R8, UR6, PT ;  /* 0x0000000608007c0c */ /* 0x000fc4000bf06070 */
[----:B0-----:R-:W-:Y:S02]  /*4400*/  SHF.R.U32.HI R4, RZ, 0x2, R3 ;  /* 0x00000002ff047819 */ /* 0x001fe40000011603 */
[----:B------:R-:W-:Y:S02]  /*4410*/  ISETP.GE.U32.AND.EX P0, PT, R9, UR7, PT, P0 ;  /* 0x0000000709007c0c */ /* 0x000fe4000bf06100 */
[----:B------:R-:W-:Y:S01]  /*4420*/  @P2 LOP3.LUT R7, R7, 0x1, R4, 0x78, !PT ;  /* 0x0000000107072812 */ /* 0x000fe200078e7804 */
[----:B------:R-:W-:Y:S01]  /*4430*/  IMAD R15, R4, -0xd, R15 ;  /* 0xfffffff3040f7824 */ /* 0x000fe200078e020f */
[----:B------:R-:W-:-:S09]  /*4440*/  PRMT R2, RZ, 0x7610, R2 ;  /* 0x00007610ff027816 */ /* 0x000fd20000000002 */
[----:B------:R-:W-:Y:S05]  /*4450*/  @P0 BRA `(.L_x_72) ;  /* 0x0000000400580947 */ /* 0x000fea0003800000 */
[----:B------:R-:W0:Y:S01]  /*4460*/  S2R R18, SR_CTAID.X ;  /* 0x0000000000127919 */ /* 0x000e220000002500 */
[----:B------:R-:W-:Y:S01]  /*4470*/  ULDC.64 UR6, c[0x0][0x628] ;  /* 0x00018a0000067ab9 */ /* 0x000fe20000000a00 */
[----:B------:R-:W-:Y:S01]  /*4480*/  ULDC UR8, c[0x0][0x630] ;  /* 0x00018c0000087ab9 */ /* 0x000fe20000000800 */
[----:B------:R-:W-:Y:S01]  /*4490*/  ISETP.NE.U32.AND P0, PT, RZ, UR6, PT ;  /* 0x00000006ff007c0c */ /* 0x000fe2000bf05070 */
[----:B------:R-:W1:Y:S01]  /*44a0*/  S2R R19, SR_CTAID.Y ;  /* 0x0000000000137919 */ /* 0x000e620000002600 */
[----:B------:R-:W-:Y:S01]  /*44b0*/  ULDC UR9, c[0x0][0x150] ;  /* 0x0000540000097ab9 */ /* 0x000fe20000000800 */
[----:B------:R-:W-:Y:S01]  /*44c0*/  IMAD.MOV.U32 R2, RZ, RZ, R8 ;  /* 0x000000ffff027224 */ /* 0x000fe200078e0008 */
[----:B------:R-:W-:Y:S01]  /*44d0*/  ISETP.NE.AND.EX P0, PT, RZ, UR7, PT, P0 ;  /* 0x00000007ff007c0c */ /* 0x000fe2000bf05300 */
[----:B------:R-:W-:Y:S01]  /*44e0*/  IMAD.MOV.U32 R3, RZ, RZ, R9 ;  /* 0x000000ffff037224 */ /* 0x000fe200078e0009 */
[----:B0-----:R-:W-:-:S11]  /*44f0*/  I2FP.F32.U32 R20, R18 ;  /* 0x0000001200147245 */ /* 0x001fd60000201000 */
[----:B------:R-:W-:Y:S05]  /*4500*/  @!P0 BRA `(.L_x_73) ;  /* 0x0000000000288947 */ /* 0x000fea0003800000 */
[----:B------:R-:W-:Y:S02]  /*4510*/  ULDC UR5, c[0x0][0x634] ;  /* 0x00018d0000057ab9 */ /* 0x000fe40000000800 */
[----:B------:R-:W-:-:S05]  /*4520*/  IADD3 R3, P0, R8, UR5, RZ ;  /* 0x0000000508037c10 */ /* 0x000fca000ff1e0ff */
[----:B------:R-:W-:-:S04]  /*4530*/  IMAD.X R17, RZ, RZ, R9, P0 ;  /* 0x000000ffff117224 */ /* 0x000fc800000e0609 */
[----:B------:R-:W-:-:S04]  /*4540*/  IMAD.WIDE.U32 R4, R17, UR6, RZ ;  /* 0x0000000611047c25 */ /* 0x000fc8000f8e00ff */
[----:B------:R-:W-:-:S04]  /*4550*/  IMAD.WIDE.U32 R4, P0, R3, UR7, R4 ;  /* 0x0000000703047c25 */ /* 0x000fc8000f800004 */
[----:B------:R-:W-:-:S04]  /*4560*/  IMAD.WIDE.U32 R2, R3, UR6, RZ ;  /* 0x0000000603027c25 */ /* 0x000fc8000f8e00ff */
[----:B------:R-:W-:Y:S01]  /*4570*/  IMAD.MOV.U32 R2, RZ, RZ, R5 ;  /* 0x000000ffff027224 */ /* 0x000fe200078e0005 */
[----:B------:R-:W-:Y:S01]  /*4580*/  IADD3 RZ, P1, R3, R4, RZ ;  /* 0x0000000403ff7210 */ /* 0x000fe20007f3e0ff */
[----:B------:R-:W-:-:S04]  /*4590*/  IMAD.X R3, RZ, RZ, RZ, P0 ;  /* 0x000000ffff037224 */ /* 0x000fc800000e06ff */
[----:B------:R-:W-:-:S08]  /*45a0*/  IMAD.WIDE.U32.X R2, R17, UR7, R2, P1 ;  /* 0x0000000711027c25 */ /* 0x000fd000088e0402 */
.L_x_73:
[--C-:B------:R-:W-:Y:S01]  /*45b0*/  SHF.R.U64 R17, R2, UR8, R3.reuse ;  /* 0x0000000802117c19 */ /* 0x100fe20008001203 */
[----:B------:R-:W-:Y:S01]  /*45c0*/  FMUL R20, R20, UR9 ;  /* 0x0000000914147c20 */ /* 0x000fe20008400000 */
[----:B------:R-:W-:Y:S01]  /*45d0*/  SHF.R.U32.HI R2, RZ, UR8, R3 ;  /* 0x00000008ff027c19 */ /* 0x000fe20008011603 */
[----:B------:R-:W0:Y:S01]  /*45e0*/  LDC R23, c[0x0][0x144] ;  /* 0x00005100ff177b82 */ /* 0x000e220000000800 */
[----:B------:R-:W-:Y:S01]  /*45f0*/  IADD3 R21, P0, RZ, -R17, RZ ;  /* 0x80000011ff157210 */ /* 0x000fe20007f1e0ff */
[----:B------:R-:W-:Y:S01]  /*4600*/  ULDC UR5, c[0x0][0x154] ;  /* 0x0000550000057ab9 */ /* 0x000fe20000000800 */
[----:B-1----:R-:W-:Y:S01]  /*4610*/  I2FP.F32.U32 R3, R19 ;  /* 0x0000001300037245 */ /* 0x002fe20000201000 */
[----:B------:R-:W1:Y:S01]  /*4620*/  F2I.U32.TRUNC.NTZ R20, R20 ;  /* 0x0000001400147305 */ /* 0x000e62000020f000 */
[----:B------:R-:W-:Y:S01]  /*4630*/  ULDC.64 UR6, c[0x0][0x620] ;  /* 0x0001880000067ab9 */ /* 0x000fe20000000a00 */
[----:B------:R-:W-:Y:S02]  /*4640*/  IMAD.X R2, RZ, RZ, ~R2, P0 ;  /* 0x000000ffff027224 */ /* 0x000fe400000e0e02 */
[----:B------:R-:W-:Y:S01]  /*4650*/  FMUL R4, R3, UR5 ;  /* 0x0000000503047c20 */ /* 0x000fe20008400000 */
[----:B------:R-:W2:Y:S01]  /*4660*/  LDC R22, c[0x0][0x148] ;  /* 0x00005200ff167b82 */ /* 0x000ea20000000800 */
[----:B------:R-:W-:Y:S01]  /*4670*/  IMAD R2, R2, UR6, RZ ;  /* 0x0000000602027c24 */ /* 0x000fe2000f8e02ff */
[----:B------:R-:W-:Y:S01]  /*4680*/  ULDC UR5, c[0x0][0x618] ;  /* 0x0001860000057ab9 */ /* 0x000fe20000000800 */
[----:B------:R-:W-:-:S02]  /*4690*/  IMAD.MOV.U32 R3, RZ, RZ, R9 ;  /* 0x000000ffff037224 */ /* 0x000fc400078e0009 */
[----:B------:R-:W3:Y:S01]  /*46a0*/  F2I.U32.TRUNC.NTZ R4, R4 ;  /* 0x0000000400047305 */ /* 0x000ee2000020f000 */
[C---:B------:R-:W-:Y:S02]  /*46b0*/  IMAD R5, R21.reuse, UR7, R2 ;  /* 0x0000000715057c24 */ /* 0x040fe4000f8e0202 */
[----:B------:R-:W-:Y:S02]  /*46c0*/  IMAD.MOV.U32 R2, RZ, RZ, R8 ;  /* 0x000000ffff027224 */ /* 0x000fe400078e0008 */
[----:B-1----:R-:W-:Y:S02]  /*46d0*/  IMAD.MOV R20, RZ, RZ, -R20 ;  /* 0x000000ffff147224 */ /* 0x002fe400078e0a14 */
[----:B------:R-:W-:Y:S01]  /*46e0*/  IMAD.WIDE.U32 R2, R21, UR6, R2 ;  /* 0x0000000615027c25 */ /* 0x000fe2000f8e0002 */
[----:B------:R-:W-:Y:S02]  /*46f0*/  ULDC.64 UR6, c[0x0][0x640] ;  /* 0x0001900000067ab9 */ /* 0x000fe40000000a00 */
[----:B------:R-:W-:Y:S01]  /*4700*/  ISETP.NE.U32.AND P0, PT, RZ, UR6, PT ;  /* 0x00000006ff007c0c */ /* 0x000fe2000bf05070 */
[----:B------:R-:W-:-:S02]  /*4710*/  IMAD.IADD R3, R3, 0x1, R5 ;  /* 0x0000000103037824 */ /* 0x000fc400078e0205 */
[----:B0-----:R-:W-:Y:S01]  /*4720*/  IMAD R18, R23, R20, R18 ;  /* 0x0000001417127224 */ /* 0x001fe200078e0212 */
[----:B------:R-:W-:Y:S02]  /*4730*/  ISETP.NE.AND.EX P0, PT, RZ, UR7, PT, P0 ;  /* 0x00000007ff007c0c */ /* 0x000fe4000bf05300 */
[--C-:B------:R-:W-:Y:S01]  /*4740*/  SHF.R.U64 R20, R2, UR5, R3.reuse ;  /* 0x0000000502147c19 */ /* 0x100fe20008001203 */
[----:B---3--:R-:W-:Y:S01]  /*4750*/  IMAD.MOV R2, RZ, RZ, -R4 ;  /* 0x000000ffff027224 */ /* 0x008fe200078e0a04 */
[----:B------:R-:W-:Y:S01]  /*4760*/  SHF.R.U32.HI R3, RZ, UR5, R3 ;  /* 0x00000005ff037c19 */ /* 0x000fe20008011603 */
[----:B------:R-:W-:Y:S02]  /*4770*/  ULDC UR5, c[0x0][0x608] ;  /* 0x0001820000057ab9 */ /* 0x000fe40000000800 */
[----:B--2---:R-:W-:Y:S01]  /*4780*/  @P3 IMAD R18, R22, R2, R19 ;  /* 0x0000000216123224 */ /* 0x004fe200078e0213 */
[--C-:B------:R-:W-:Y:S02]  /*4790*/  SHF.R.U64 R22, R20, UR5, R3.reuse ;  /* 0x0000000514167c19 */ /* 0x100fe40008001203 */
[----:B------:R-:W-:Y:S01]  /*47a0*/  SHF.R.U32.HI R3, RZ, UR5, R3 ;  /* 0x00000005ff037c19 */ /* 0x000fe20008011603 */
[----:B------:R-:W-:-:S03]  /*47b0*/  ULDC UR5, c[0x0][0x658] ;  /* 0x0001960000057ab9 */ /* 0x000fc60000000800 */
[--C-:B------:R-:W-:Y:S02]  /*47c0*/  SHF.R.U64 R19, R22, UR5, R3.reuse ;  /* 0x0000000516137c19 */ /* 0x100fe40008001203 */
[----:B------:R-:W-:-:S03]  /*47d0*/  SHF.R.U32.HI R21, RZ, UR5, R3 ;  /* 0x00000005ff157c19 */ /* 0x000fc60008011603 */
[----:B------:R-:W-:Y:S02]  /*47e0*/  IMAD.MOV.U32 R4, RZ, RZ, R19 ;  /* 0x000000ffff047224 */ /* 0x000fe400078e0013 */
[----:B------:R-:W-:Y:S01]  /*47f0*/  IMAD.MOV.U32 R3, RZ, RZ, R21 ;  /* 0x000000ffff037224 */ /* 0x000fe200078e0015 */
[----:B------:R-:W-:Y:S06]  /*4800*/  @!P0 BRA `(.L_x_74) ;  /* 0x00000000002c8947 */ /* 0x000fec0003800000 */
        /* <DEDUP_REMOVED lines=9> */
[----:B------:R-:W-:-:S04]  /*48a0*/  IMAD.WIDE.U32.X R2, R21, UR7, R2, P1 ;  /* 0x0000000715027c25 */ /* 0x000fc800088e0402 */
[----:B------:R-:W-:-:S07]  /*48b0*/  IMAD.MOV.U32 R4, RZ, RZ, R2 ;  /* 0x000000ffff047224 */ /* 0x000fce00078e0002 */
.L_x_74:
[----:B------:R-:W-:Y:S01]  /*48c0*/  ULDC UR5, c[0x0][0x648] ;  /* 0x0001920000057ab9 */ /* 0x000fe20000000800 */
[----:B------:R-:W-:Y:S01]  /*48d0*/  LOP3.LUT R2, R22, UR17, RZ, 0xc0, !PT ;  /* 0x0000001116027c12 */ /* 0x000fe2000f8ec0ff */
[----:B------:R-:W-:Y:S01]  /*48e0*/  ULDC UR6, c[0x0][0x610] ;  /* 0x0001840000067ab9 */ /* 0x000fe20000000800 */
[----:B------:R-:W-:Y:S01]  /*48f0*/  SHF.R.U64 R3, R4, UR5, R3 ;  /* 0x0000000504037c19 */ /* 0x000fe20008001203 */
[----:B------:R-:W-:Y:S01]  /*4900*/  ULDC UR5, c[0x0][0x638] ;  /* 0x00018e0000057ab9 */ /* 0x000fe20000000800 */
[----:B------:R-:W-:-:S03]  /*4910*/  LOP3.LUT R5, R20, UR4, RZ, 0xc0, !PT ;  /* 0x0000000414057c12 */ /* 0x000fc6000f8ec0ff */
[----:B------:R-:W-:Y:S02]  /*4920*/  IMAD.MOV R4, RZ, RZ, -R3 ;  /* 0x000000ffff047224 */ /* 0x000fe400078e0a03 */
[----:B------:R-:W-:Y:S02]  /*4930*/  IMAD R3, R3, UR18, R2 ;  /* 0x0000001203037c24 */ /* 0x000fe4000f8e0202 */
[----:B------:R-:W-:Y:S01]  /*4940*/  IMAD R2, R4, UR5, R19 ;  /* 0x0000000504027c24 */ /* 0x000fe2000f8e0213 */
[----:B------:R-:W-:Y:S01]  /*4950*/  ULDC UR5, c[0x0][0x600] ;  /* 0x0001800000057ab9 */ /* 0x000fe20000000800 */
[----:B------:R-:W-:Y:S02]  /*4960*/  IMAD R19, R3, UR6, R18 ;  /* 0x0000000603137c24 */ /* 0x000fe4000f8e0212 */
[----:B------:R-:W-:Y:S02]  /*4970*/  IMAD R4, R2, UR5, R5 ;  /* 0x0000000502047c24 */ /* 0x000fe4000f8e0205 */
[----:B------:R-:W-:-:S03]  /*4980*/  IMAD.MOV.U32 R3, RZ, RZ, 0x1 ;  /* 0x00000001ff037424 */ /* 0x000fc600078e00ff */
[----:B------:R-:W-:Y:S02]  /*4990*/  SEL R18, R4, R19, !P3 ;  /* 0x0000001304127207 */ /* 0x000fe40005800000 */
[----:B------:R-:W-:Y:S02]  /*49a0*/  PRMT R2, R3, 0x7610, R2 ;  /* 0x0000761003027816 */ /* 0x000fe40000000002 */
[----:B------:R-:W-:-:S07]  /*49b0*/  SEL R19, R19, R4, !P3 ;  /* 0x0000000413137207 */ /* 0x000fce0005800000 */
.L_x_72:
[----:B------:R-:W-:Y:S05]  /*49c0*/  BSYNC B1 ;  /* 0x0000000000017941 */ /* 0x000fea0003800000 */
.L_x_71:
[----:B------:R-:W-:-:S13]  /*49d0*/  LOP3.LUT P0, RZ, R2, 0xff, RZ, 0xc0, !PT ;  /* 0x000000ff02ff7812 */ /* 0x000fda000780c0ff */
[----:B------:R-:W-:Y:S05]  /*49e0*/  @P0 BRA `(.L_x_75) ;  /* 0xfffffff4003c0947 */ /* 0x000fea000383ffff */
[----:B------:R-:W-:Y:S05]  /*49f0*/  BSYNC B0 ;  /* 0x0000000000007941 */ /* 0x000fea0003800000 */
.L_x_64:
[----:B------:R-:W-:-:S03]  /*4a00*/  UMOV UR5, 0xffffffff ;  /* 0xffffffff00057882 */ /* 0x000fc60000000000 */
[----:B------:R-:W-:Y:S05]  /*4a10*/  BRA.DIV UR5, `(.L_x_76) ;  /* 0x0000000a05607947 */ /* 0x000fea000b800000 */
[----:B------:R-:W-:-:S13]  /*4a20*/  ELECT P0, URZ, PT ;  /* 0x00000000003f782f */ /* 0x000fda0003800000 */
.L_x_99:
[----:B------:R-:W-:Y:S04]  /*4a30*/  BSSY B0, `(.L_x_77) ;  /* 0x000007c000007945 */ /* 0x000fe80003800000 */
[----:B------:R-:W-:Y:S05]  /*4a40*/  @!P0 BRA `(.L_x_78) ;  /* 0x0000000400e88947 */ /* 0x000fea0003800000 */
[----:B------:R-:W-:-:S04]  /*4a50*/  LOP3.LUT R6, R6, 0x2, RZ, 0xfc, !PT ;  /* 0x0000000206067812 */ /* 0x000fc800078efcff */
[----:B------:R-:W-:-:S13]  /*4a60*/  ISETP.NE.AND P0, PT, R6, 0x3, PT ;  /* 0x000000030600780c */ /* 0x000fda0003f05270 */
[----:B------:R-:W-:Y:S05]  /*4a70*/  @!P0 BRA `(.L_x_79) ;  /* 0x0000000000048947 */ /* 0x000fea0003800000 */
[----:B------:R-:W-:Y:S01]  /*4a80*/  BPT.TRAP 0x1 ;  /* 0x000000040000795c */ /* 0x000fe20000300000 */
.L_x_79:
[----:B------:R-:W0:Y:S01]  /*4a90*/  S2R R3, SR_CgaCtaId ;  /* 0x0000000000037919 */ /* 0x000e220000008800 */
[----:B------:R-:W-:-:S04]  /*4aa0*/  MOV R0, 0x400 ;  /* 0x0000040000007802 */ /* 0x000fc80000000f00 */
[----:B0-----:R-:W-:Y:S02]  /*4ab0*/  LEA R0, R3, R0, 0x18 ;  /* 0x0000000003007211 */ /* 0x001fe400078ec0ff */
[----:B------:R-:W-:-:S03]  /*4ac0*/  SHF.L.U32 R3, R7, 0x1f, RZ ;  /* 0x0000001f07037819 */ /* 0x000fc600000006ff */
[----:B------:R-:W-:-:S04]  /*4ad0*/  VIADD R0, R0, 0x68 ;  /* 0x0000006800007836 */ /* 0x000fc80000000000 */
[C---:B------:R-:W-:Y:S02]  /*4ae0*/  IMAD R6, R15.reuse, 0x8, R0 ;  /* 0x000000080f067824 */ /* 0x040fe400078e0200 */
[----:B------:R-:W-:Y:S02]  /*4af0*/  VIADD R15, R15, 0x1 ;  /* 0x000000010f0f7836 */ /* 0x000fe40000000000 */
[----:B------:R-:W0:Y:S03]  /*4b00*/  SYNCS.PHASECHK.TRANS64.TRYWAIT P0, [R6+URZ], R3 ;  /* 0x00000003060075a7 */ /* 0x000e26000800017f */
[----:B------:R-:W-:-:S04]  /*4b10*/  ISETP.NE.AND P1, PT, R15, 0xd, PT ;  /* 0x0000000d0f00780c */ /* 0x000fc80003f25270 */
[----:B------:R-:W-:Y:S02]  /*4b20*/  SEL R2, RZ, 0x1, P1 ;  /* 0x00000001ff027807 */ /* 0x000fe40000800000 */
[----:B------:R-:W-:Y:S02]  /*4b30*/  SEL R15, R15, RZ, P1 ;  /* 0x000000ff0f0f7207 */ /* 0x000fe40000800000 */
[----:B------:R-:W-:-:S03]  /*4b40*/  LOP3.LUT R8, R7, R2, RZ, 0x3c, !PT ;  /* 0x0000000207087212 */ /* 0x000fc600078e3cff */
[----:B------:R-:W-:Y:S01]  /*4b50*/  IMAD R7, R15, 0x8, R0 ;  /* 0x000000080f077824 */ /* 0x000fe200078e0200 */
[----:B------:R-:W-:Y:S01]  /*4b60*/  SHF.L.U32 R4, R8, 0x1f, RZ ;  /* 0x0000001f08047819 */ /* 0x000fe200000006ff */
[----:B0-----:R-:W-:Y:S06]  /*4b70*/  @!P0 BRA `(.L_x_80) ;  /* 0x0000000800288947 */ /* 0x001fec0003800000 */
.L_x_100:
[----:B------:R-:W1:Y:S01]  /*4b80*/  SYNCS.PHASECHK.TRANS64.TRYWAIT P0, [R7+URZ], R4 ;  /* 0x00000004070075a7 */ /* 0x000e62000800017f */
[----:B------:R-:W-:-:S05]  /*4b90*/  VIADD R2, R15, 0x1 ;  /* 0x000000010f027836 */ /* 0x000fca0000000000 */
[----:B------:R-:W-:-:S04]  /*4ba0*/  ISETP.NE.AND P1, PT, R2, 0xd, PT ;  /* 0x0000000d0200780c */ /* 0x000fc80003f25270 */
[----:B0-----:R-:W-:Y:S02]  /*4bb0*/  SEL R3, RZ, 0x1, P1 ;  /* 0x00000001ff037807 */ /* 0x001fe40000800000 */
[----:B------:R-:W-:Y:S02]  /*4bc0*/  SEL R9, R2, RZ, P1 ;  /* 0x000000ff02097207 */ /* 0x000fe40000800000 */
[----:B------:R-:W-:-:S03]  /*4bd0*/  LOP3.LUT R8, R8, R3, RZ, 0x3c, !PT ;  /* 0x0000000308087212 */ /* 0x000fc600078e3cff */
[----:B------:R-:W-:Y:S01]  /*4be0*/  IMAD R6, R9, 0x8, R0 ;  /* 0x0000000809067824 */ /* 0x000fe200078e0200 */
[----:B------:R-:W-:Y:S01]  /*4bf0*/  SHF.L.U32 R5, R8, 0x1f, RZ ;  /* 0x0000001f08057819 */ /* 0x000fe200000006ff */
[----:B-1----:R-:W-:Y:S06]  /*4c00*/  @!P0 BRA `(.L_x_81) ;  /* 0x0000000800188947 */ /* 0x002fec0003800000 */
.L_x_101:
[----:B------:R-:W1:Y:S01]  /*4c10*/  SYNCS.PHASECHK.TRANS64.TRYWAIT P0, [R6+URZ], R5 ;  /* 0x00000005060075a7 */ /* 0x000e62000800017f */
[----:B------:R-:W-:-:S05]  /*4c20*/  VIADD R2, R9, 0x1 ;  /* 0x0000000109027836 */ /* 0x000fca0000000000 */
[----:B------:R-:W-:-:S04]  /*4c30*/  ISETP.NE.AND P1, PT, R2, 0xd, PT ;  /* 0x0000000d0200780c */ /* 0x000fc80003f25270 */
[----:B------:R-:W-:Y:S02]  /*4c40*/  SEL R3, RZ, 0x1, P1 ;  /* 0x00000001ff037807 */ /* 0x000fe40000800000 */
[----:B0-----:R-:W-:Y:S02]  /*4c50*/  SEL R7, R2, RZ, P1 ;  /* 0x000000ff02077207 */ /* 0x001fe40000800000 */
[----:B------:R-:W-:-:S03]  /*4c60*/  LOP3.LUT R8, R8, R3, RZ, 0x3c, !PT ;  /* 0x0000000308087212 */ /* 0x000fc600078e3cff */
[----:B------:R-:W-:Y:S01]  /*4c70*/  IMAD R9, R7, 0x8, R0 ;  /* 0x0000000807097824 */ /* 0x000fe200078e0200 */
[----:B------:R-:W-:Y:S01]  /*4c80*/  SHF.L.U32 R4, R8, 0x1f, RZ ;  /* 0x0000001f08047819 */ /* 0x000fe200000006ff */
[----:B-1----:R-:W-:Y:S06]  /*4c90*/  @!P0 BRA `(.L_x_82) ;  /* 0x0000000800088947 */ /* 0x002fec0003800000 */
.L_x_102:
[----:B------:R-:W1:Y:S01]  /*4ca0*/  SYNCS.PHASECHK.TRANS64.TRYWAIT P0, [R9+URZ], R4 ;  /* 0x00000004090075a7 */ /* 0x000e62000800017f */
[----:B------:R-:W-:-:S05]  /*4cb0*/  VIADD R2, R7, 0x1 ;  /* 0x0000000107027836 */ /* 0x000fca0000000000 */
[----:B------:R-:W-:-:S04]  /*4cc0*/  ISETP.NE.AND P1, PT, R2, 0xd, PT ;  /* 0x0000000d0200780c */ /* 0x000fc80003f25270 */
[----:B------:R-:W-:Y:S02]  /*4cd0*/  SEL R3, RZ, 0x1, P1 ;  /* 0x00000001ff037807 */ /* 0x000fe40000800000 */
[----:B------:R-:W-:Y:S02]  /*4ce0*/  SEL R7, R2, RZ, P1 ;  /* 0x000000ff02077207 */ /* 0x000fe40000800000 */
[----:B------:R-:W-:-:S03]  /*4cf0*/  LOP3.LUT R8, R8, R3, RZ, 0x3c, !PT ;  /* 0x0000000308087212 */ /* 0x000fc600078e3cff */
[----:B0-----:R-:W-:Y:S01]  /*4d00*/  IMAD R6, R7, 0x8, R0 ;  /* 0x0000000807067824 */ /* 0x001fe200078e0200 */
[----:B------:R-:W-:Y:S01]  /*4d10*/  SHF.L.U32 R5, R8, 0x1f, RZ ;  /* 0x0000001f08057819 */ /* 0x000fe200000006ff */
[----:B-1----:R-:W-:Y:S06]  /*4d20*/  @!P0 BRA `(.L_x_83) ;  /* 0x0000000400f88947 */ /* 0x002fec0003800000 */
.L_x_103:
        /* <DEDUP_REMOVED lines=9> */
.L_x_104:
        /* <DEDUP_REMOVED lines=9> */
.L_x_105:
        /* <DEDUP_REMOVED lines=9> */
.L_x_106:
        /* <DEDUP_REMOVED lines=9> */
.L_x_107:
        /* <DEDUP_REMOVED lines=9> */
.L_x_108:
[----:B------:R-:W1:Y:S01]  /*5000*/  SYNCS.PHASECHK.TRANS64.TRYWAIT P0, [R9+URZ], R4 ;  /* 0x00000004090075a7 */ /* 0x000e62000800017f */
[----:B------:R-:W-:-:S05]  /*5010*/  VIADD R2, R7, 0x1 ;  /* 0x0000000107027836 */ /* 0x000fca0000000000 */
[----:B------:R-:W-:-:S04]  /*5020*/  ISETP.NE.AND P1, PT, R2, 0xd, PT ;  /* 0x0000000d0200780c */ /* 0x000fc80003f25270 */
[----:B------:R-:W-:Y:S02]  /*5030*/  SEL R3, RZ, 0x1, P1 ;  /* 0x00000001ff037807 */ /* 0x000fe40000800000 */
[----:B------:R-:W-:Y:S02]  /*5040*/  SEL R7, R2, RZ, P1 ;  /* 0x000000ff02077207 */ /* 0x000fe40000800000 */
[----:B------:R-:W-:-:S03]  /*5050*/  LOP3.LUT R8, R8, R3, RZ, 0x3c, !PT ;  /* 0x0000000308087212 */ /* 0x000fc600078e3cff */
[----:B------:R-:W-:Y:S01]  /*5060*/  IMAD R10, R7, 0x8, R0 ;  /* 0x00000008070a7824 */ /* 0x000fe200078e0200 */
[----:B0-----:R-:W-:Y:S01]  /*5070*/  SHF.L.U32 R5, R8, 0x1f, RZ ;  /* 0x0000001f08057819 */ /* 0x001fe200000006ff */
[----:B-1----:R-:W-:Y:S06]  /*5080*/  @!P0 BRA `(.L_x_89) ;  /* 0x0000000400988947 */ /* 0x002fec0003800000 */
.L_x_109:
[----:B------:R-:W1:Y:S01]  /*5090*/  SYNCS.PHASECHK.TRANS64.TRYWAIT P0, [R10+URZ], R5 ;  /* 0x000000050a0075a7 */ /* 0x000e62000800017f */
[----:B------:R-:W-:-:S05]  /*50a0*/  VIADD R2, R7, 0x1 ;  /* 0x0000000107027836 */ /* 0x000fca0000000000 */
[----:B------:R-:W-:-:S04]  /*50b0*/  ISETP.NE.AND P1, PT, R2, 0xd, PT ;  /* 0x0000000d0200780c */ /* 0x000fc80003f25270 */
[----:B------:R-:W-:Y:S02]  /*50c0*/  SEL R3, RZ, 0x1, P1 ;  /* 0x00000001ff037807 */ /* 0x000fe40000800000 */
[----:B------:R-:W-:Y:S02]  /*50d0*/  SEL R7, R2, RZ, P1 ;  /* 0x000000ff02077207 */ /* 0x000fe40000800000 */
[----:B0-----:R-:W-:-:S03]  /*50e0*/  LOP3.LUT R9, R8, R3, RZ, 0x3c, !PT ;  /* 0x0000000308097212 */ /* 0x001fc600078e3cff */
[----:B------:R-:W-:Y:S01]  /*50f0*/  IMAD R11, R7, 0x8, R0 ;  /* 0x00000008070b7824 */ /* 0x000fe200078e0200 */
[----:B------:R-:W-:Y:S01]  /*5100*/  SHF.L.U32 R6, R9, 0x1f, RZ ;  /* 0x0000001f09067819 */ /* 0x000fe200000006ff */
[----:B-1----:R-:W-:Y:S06]  /*5110*/  @!P0 BRA `(.L_x_90) ;  /* 0x0000000400888947 */ /* 0x002fec0003800000 */
.L_x_110:
[----:B------:R-:W1:Y:S01]  /*5120*/  SYNCS.PHASECHK.TRANS64.TRYWAIT P0, [R11+URZ], R6 ;  /* 0x000000060b0075a7 */ /* 0x000e62000800017f */
[----:B------:R-:W-:-:S05]  /*5130*/  VIADD R2, R7, 0x1 ;  /* 0x0000000107027836 */ /* 0x000fca0000000000 */
[----:B------:R-:W-:-:S04]  /*5140*/  ISETP.NE.AND P1, PT, R2, 0xd, PT ;  /* 0x0000000d0200780c */ /* 0x000fc80003f25270 */
[----:B------:R-:W-:Y:S02]  /*5150*/  SEL R4, RZ, 0x1, P1 ;  /* 0x00000001ff047807 */ /* 0x000fe40000800000 */
[----:B------:R-:W-:Y:S02]  /*5160*/  SEL R3, R2, RZ, P1 ;  /* 0x000000ff02037207 */ /* 0x000fe40000800000 */
[----:B------:R-:W-:Y:S01]  /*5170*/  LOP3.LUT R4, R9, R4, RZ, 0x3c, !PT ;  /* 0x0000000409047212 */ /* 0x000fe200078e3cff */
[----:B-1----:R-:W-:Y:S06]  /*5180*/  @!P0 BRA `(.L_x_91) ;  /* 0x0000000400808947 */ /* 0x002fec0003800000 */
.L_x_111:
[----:B------:R-:W-:Y:S01]  /*5190*/  IMAD R3, R3, 0x8, R0 ;  /* 0x0000000803037824 */ /* 0x000fe200078e0200 */
[----:B------:R-:W-:-:S07]  /*51a0*/  SHF.L.U32 R0, R4, 0x1f, RZ ;  /* 0x0000001f04007819 */ /* 0x000fce00000006ff */
.L_x_92:
[----:B--2---:R2:W3:Y:S02]  /*51b0*/  SYNCS.PHASECHK.TRANS64.TRYWAIT P0, [R3+URZ], R0 ;  /* 0x00000000030075a7 */ /* 0x0044e4000800017f */
[----:B---3--:R-:W-:Y:S05]  /*51c0*/  @!P0 NANOSLEEP.SYNCS 0x989680 ;  /* 0x009896800000895d */ /* 0x008fea0003900000 */
[----:B------:R-:W3:Y:S02]  /*51d0*/  @!P0 SYNCS.PHASECHK.TRANS64 P0, [R3+URZ], R0 ;  /* 0x00000000030085a7 */ /* 0x000ee4000800007f */
[----:B---3--:R-:W-:Y:S05]  /*51e0*/  @!P0 BRA `(.L_x_92) ;  /* 0xfffffffc00f08947 */ /* 0x008fea000383ffff */
.L_x_78:
[----:B------:R-:W-:Y:S05]  /*51f0*/  BSYNC B0 ;  /* 0x0000000000007941 */ /* 0x000fea0003800000 */
.L_x_77:
[----:B------:R-:W-:Y:S05]  /*5200*/  EXIT ;  /* 0x000000000000794d */ /* 0x000fea0003800000 */
.L_x_22:
[----:B-1----:R-:W-:-:S04]  /*5210*/  IMAD.U32 R10, RZ, RZ, UR6 ;  /* 0x00000006ff0a7e24 */ /* 0x002fc8000f8e00ff */
[----:B------:R1:W4:Y:S03]  /*5220*/  SYNCS.PHASECHK.TRANS64.TRYWAIT P0, [R10+URZ], R5 ;  /* 0x000000050a0075a7 */ /* 0x000326000800017f */
[----:B----4-:R-:W-:Y:S05]  /*5230*/  @!P0 NANOSLEEP.SYNCS 0x989680 ;  /* 0x009896800000895d */ /* 0x010fea0003900000 */
[----:B------:R-:W4:Y:S02]  /*5240*/  @!P0 SYNCS.PHASECHK.TRANS64 P0, [R10+URZ], R5 ;  /* 0x000000050a0085a7 */ /* 0x000f24000800007f */
[----:B----4-:R-:W-:Y:S05]  /*5250*/  @!P0 BRA `(.L_x_22) ;  /* 0xfffffffc00ec8947 */ /* 0x010fea000383ffff */
[----:B------:R-:W-:Y:S05]  /*5260*/  BRA `(.L_x_21) ;  /* 0xffffffc000d87947 */ /* 0x000fea000383ffff */
.L_x_28:
[----:B-1----:R-:W-:-:S04]  /*5270*/  IMAD.U32 R13, RZ, RZ, UR12 ;  /* 0x0000000cff0d7e24 */ /* 0x002fc8000f8e00ff */
[----:B------:R1:W4:Y:S03]  /*5280*/  SYNCS.PHASECHK.TRANS64.TRYWAIT P0, [R13+URZ], R12 ;  /* 0x0000000c0d0075a7 */ /* 0x000326000800017f */
[----:B----4-:R-:W-:Y:S05]  /*5290*/  @!P0 NANOSLEEP.SYNCS 0x989680 ;  /* 0x009896800000895d */ /* 0x010fea0003900000 */
[----:B------:R-:W4:Y:S02]  /*52a0*/  @!P0 SYNCS.PHASECHK.TRANS64 P0, [R13+URZ], R12 ;  /* 0x0000000c0d0085a7 */ /* 0x000f24000800007f */
[----:B----4-:R-:W-:Y:S05]  /*52b0*/  @!P0 BRA `(.L_x_28) ;  /* 0xfffffffc00ec8947 */ /* 0x010fea000383ffff */
[----:B------:R-:W-:Y:S05]  /*52c0*/  BRA `(.L_x_27) ;  /* 0xffffffc400f47947 */ /* 0x000fea000383ffff */
.L_x_65:
[----:B------:R-:W-:Y:S01]  /*52d0*/  BSSY B1, `(.L_x_93) ;  /* 0x0000006000017945 */ /* 0x000fe20003800000 */
[----:B------:R-:W-:-:S07]  /*52e0*/  IMAD.MOV.U32 R2, RZ, RZ, -0x1 ;  /* 0xffffffffff027424 */ /* 0x000fce00078e00ff */
[----:B------:R-:W-:Y:S05]  /*52f0*/  WARPSYNC.COLLECTIVE R2, `(.L_x_94) ;  /* 0x00000000020c7348 */ /* 0x000fea0003c00000 */
[----:B------:R-:W-:Y:S02]  /*5300*/  ELECT P0, UR62, PT ;  /* 0x00000000003e782f */ /* 0x000fe40003800000 */
[----:B------:R-:W-:Y:S01]  /*5310*/  MOV R2, UR62 ;  /* 0x0000003e00027c02 */ /* 0x000fe20008000f00 */
[----:B------:R-:W-:Y:S10]  /*5320*/  ENDCOLLECTIVE ;  /* 0x000000000000791b */ /* 0x000ff40003800000 */
.L_x_94:
[----:B------:R-:W-:Y:S05]  /*5330*/  BSYNC B1 ;  /* 0x0000000000017941 */ /* 0x000fea0003800000 */
.L_x_93:
[----:B------:R-:W-:Y:S05]  /*5340*/  BRA `(.L_x_95) ;  /* 0xffffffe800f07947 */ /* 0x000fea000383ffff */
.L_x_68:
[----:B0-----:R0:W1:Y:S02]  /*5350*/  SYNCS.PHASECHK.TRANS64.TRYWAIT P0, [R21+URZ+0x68], R4 ;  /* 0x00006804150075a7 */ /* 0x001064000800017f */
[----:B-1----:R-:W-:Y:S05]  /*5360*/  @!P0 NANOSLEEP.SYNCS 0x989680 ;  /* 0x009896800000895d */ /* 0x002fea0003900000 */
[----:B------:R-:W1:Y:S02]  /*5370*/  @!P0 SYNCS.PHASECHK.TRANS64 P0, [R21+URZ+0x68], R4 ;  /* 0x00006804150085a7 */ /* 0x000e64000800007f */
[----:B-1----:R-:W-:Y:S05]  /*5380*/  @!P0 BRA `(.L_x_68) ;  /* 0xfffffffc00f08947 */ /* 0x002fea000383ffff */
[----:B------:R-:W-:Y:S05]  /*5390*/  BRA `(.L_x_96) ;  /* 0xffffffec00287947 */ /* 0x000fea000383ffff */
.L_x_76:
[----:B------:R-:W-:Y:S01]  /*53a0*/  BSSY B0, `(.L_x_97) ;  /* 0x0000006000007945 */ /* 0x000fe20003800000 */
[----:B------:R-:W-:-:S07]  /*53b0*/  IMAD.MOV.U32 R2, RZ, RZ, -0x1 ;  /* 0xffffffffff027424 */ /* 0x000fce00078e00ff */
[----:B------:R-:W-:Y:S05]  /*53c0*/  WARPSYNC.COLLECTIVE R2, `(.L_x_98) ;  /* 0x00000000020c7348 */ /* 0x000fea0003c00000 */
[----:B------:R-:W-:Y:S02]  /*53d0*/  ELECT P0, UR62, PT ;  /* 0x00000000003e782f */ /* 0x000fe40003800000 */
[----:B------:R-:W-:Y:S01]  /*53e0*/  MOV R2, UR62 ;  /* 0x0000003e00027c02 */ /* 0x000fe20008000f00 */
[----:B------:R-:W-:Y:S10]  /*53f0*/  ENDCOLLECTIVE ;  /* 0x000000000000791b */ /* 0x000ff40003800000 */
.L_x_98:
[----:B------:R-:W-:Y:S05]  /*5400*/  BSYNC B0 ;  /* 0x0000000000007941 */ /* 0x000fea0003800000 */
.L_x_97:
[----:B------:R-:W-:Y:S05]  /*5410*/  BRA `(.L_x_99) ;  /* 0xfffffff400847947 */ /* 0x000fea000383ffff */
.L_x_80:
[----:B0-----:R0:W1:Y:S02]  /*5420*/  SYNCS.PHASECHK.TRANS64.TRYWAIT P0, [R6+URZ], R3 ;  /* 0x00000003060075a7 */ /* 0x001064000800017f */
[----:B-1----:R-:W-:Y:S05]  /*5430*/  @!P0 NANOSLEEP.SYNCS 0x989680 ;  /* 0x009896800000895d */ /* 0x002fea0003900000 */
[----:B------:R-:W1:Y:S02]  /*5440*/  @!P0 SYNCS.PHASECHK.TRANS64 P0, [R6+URZ], R3 ;  /* 0x00000003060085a7 */ /* 0x000e64000800007f */
[----:B-1----:R-:W-:Y:S05]  /*5450*/  @!P0 BRA `(.L_x_80) ;  /* 0xfffffffc00f08947 */ /* 0x002fea000383ffff */
[----:B------:R-:W-:Y:S05]  /*5460*/  BRA `(.L_x_100) ;  /* 0xfffffff400c47947 */ /* 0x000fea000383ffff */
.L_x_81:
[----:B0-----:R0:W1:Y:S02]  /*5470*/  SYNCS.PHASECHK.TRANS64.TRYWAIT P0, [R7+URZ], R4 ;  /* 0x00000004070075a7 */ /* 0x001064000800017f */
[----:B-1----:R-:W-:Y:S05]  /*5480*/  @!P0 NANOSLEEP.SYNCS 0x989680 ;  /* 0x009896800000895d */ /* 0x002fea0003900000 */
[----:B------:R-:W1:Y:S02]  /*5490*/  @!P0 SYNCS.PHASECHK.TRANS64 P0, [R7+URZ], R4 ;  /* 0x00000004070085a7 */ /* 0x000e64000800007f */
[----:B-1----:R-:W-:Y:S05]  /*54a0*/  @!P0 BRA `(.L_x_81) ;  /* 0xfffffffc00f08947 */ /* 0x002fea000383ffff */
[----:B------:R-:W-:Y:S05]  /*54b0*/  BRA `(.L_x_101) ;  /* 0xfffffff400d47947 */ /* 0x000fea000383ffff */
.L_x_82:
[----:B0-----:R0:W1:Y:S02]  /*54c0*/  SYNCS.PHASECHK.TRANS64.TRYWAIT P0, [R6+URZ], R5 ;  /* 0x00000005060075a7 */ /* 0x001064000800017f */
[----:B-1----:R-:W-:Y:S05]  /*54d0*/  @!P0 NANOSLEEP.SYNCS 0x989680 ;  /* 0x009896800000895d */ /* 0x002fea0003900000 */
[----:B------:R-:W1:Y:S02]  /*54e0*/  @!P0 SYNCS.PHASECHK.TRANS64 P0, [R6+URZ], R5 ;  /* 0x00000005060085a7 */ /* 0x000e64000800007f */
[----:B-1----:R-:W-:Y:S05]  /*54f0*/  @!P0 BRA `(.L_x_82) ;  /* 0xfffffffc00f08947 */ /* 0x002fea000383ffff */
[----:B------:R-:W-:Y:S05]  /*5500*/  BRA `(.L_x_102) ;  /* 0xfffffff400e47947 */ /* 0x000fea000383ffff */
.L_x_83:
[----:B0-----:R0:W1:Y:S02]  /*5510*/  SYNCS.PHASECHK.TRANS64.TRYWAIT P0, [R9+URZ], R4 ;  /* 0x00000004090075a7 */ /* 0x001064000800017f */
[----:B-1----:R-:W-:Y:S05]  /*5520*/  @!P0 NANOSLEEP.SYNCS 0x989680 ;  /* 0x009896800000895d */ /* 0x002fea0003900000 */
[----:B------:R-:W1:Y:S02]  /*5530*/  @!P0 SYNCS.PHASECHK.TRANS64 P0, [R9+URZ], R4 ;  /* 0x00000004090085a7 */ /* 0x000e64000800007f */
[----:B-1----:R-:W-:Y:S05]  /*5540*/  @!P0 BRA `(.L_x_83) ;  /* 0xfffffffc00f08947 */ /* 0x002fea000383ffff */
[----:B------:R-:W-:Y:S05]  /*5550*/  BRA `(.L_x_103) ;  /* 0xfffffff400f47947 */ /* 0x000fea000383ffff */
.L_x_84:
[----:B0-----:R0:W1:Y:S02]  /*5560*/  SYNCS.PHASECHK.TRANS64.TRYWAIT P0, [R6+URZ], R5 ;  /* 0x00000005060075a7 */ /* 0x001064000800017f */
[----:B-1----:R-:W-:Y:S05]  /*5570*/  @!P0 NANOSLEEP.SYNCS 0x989680 ;  /* 0x009896800000895d */ /* 0x002fea0003900000 */
[----:B------:R-:W1:Y:S02]  /*5580*/  @!P0 SYNCS.PHASECHK.TRANS64 P0, [R6+URZ], R5 ;  /* 0x00000005060085a7 */ /* 0x000e64000800007f */
[----:B-1----:R-:W-:Y:S05]  /*5590*/  @!P0 BRA `(.L_x_84) ;  /* 0xfffffffc00f08947 */ /* 0x002fea000383ffff */
[----:B------:R-:W-:Y:S05]  /*55a0*/  BRA `(.L_x_104) ;  /* 0xfffffff800047947 */ /* 0x000fea000383ffff */
.L_x_85:
[----:B0-----:R0:W1:Y:S02]  /*55b0*/  SYNCS.PHASECHK.TRANS64.TRYWAIT P0, [R9+URZ], R4 ;  /* 0x00000004090075a7 */ /* 0x001064000800017f */
[----:B-1----:R-:W-:Y:S05]  /*55c0*/  @!P0 NANOSLEEP.SYNCS 0x989680 ;  /* 0x009896800000895d */ /* 0x002fea0003900000 */
[----:B------:R-:W1:Y:S02]  /*55d0*/  @!P0 SYNCS.PHASECHK.TRANS64 P0, [R9+URZ], R4 ;  /* 0x00000004090085a7 */ /* 0x000e64000800007f */
[----:B-1----:R-:W-:Y:S05]  /*55e0*/  @!P0 BRA `(.L_x_85) ;  /* 0xfffffffc00f08947 */ /* 0x002fea000383ffff */
[----:B------:R-:W-:Y:S05]  /*55f0*/  BRA `(.L_x_105) ;  /* 0xfffffff800147947 */ /* 0x000fea000383ffff */
.L_x_86:
[----:B0-----:R0:W1:Y:S02]  /*5600*/  SYNCS.PHASECHK.TRANS64.TRYWAIT P0, [R6+URZ], R5 ;  /* 0x00000005060075a7 */ /* 0x001064000800017f */
[----:B-1----:R-:W-:Y:S05]  /*5610*/  @!P0 NANOSLEEP.SYNCS 0x989680 ;  /* 0x009896800000895d */ /* 0x002fea0003900000 */
[----:B------:R-:W1:Y:S02]  /*5620*/  @!P0 SYNCS.PHASECHK.TRANS64 P0, [R6+URZ], R5 ;  /* 0x00000005060085a7 */ /* 0x000e64000800007f */
[----:B-1----:R-:W-:Y:S05]  /*5630*/  @!P0 BRA `(.L_x_86) ;  /* 0xfffffffc00f08947 */ /* 0x002fea000383ffff */
[----:B------:R-:W-:Y:S05]  /*5640*/  BRA `(.L_x_106) ;  /* 0xfffffff800247947 */ /* 0x000fea000383ffff */
.L_x_87:
[----:B0-----:R0:W1:Y:S02]  /*5650*/  SYNCS.PHASECHK.TRANS64.TRYWAIT P0, [R9+URZ], R4 ;  /* 0x00000004090075a7 */ /* 0x001064000800017f */
[----:B-1----:R-:W-:Y:S05]  /*5660*/  @!P0 NANOSLEEP.SYNCS 0x989680 ;  /* 0x009896800000895d */ /* 0x002fea0003900000 */
[----:B------:R-:W1:Y:S02]  /*5670*/  @!P0 SYNCS.PHASECHK.TRANS64 P0, [R9+URZ], R4 ;  /* 0x00000004090085a7 */ /* 0x000e64000800007f */
[----:B-1----:R-:W-:Y:S05]  /*5680*/  @!P0 BRA `(.L_x_87) ;  /* 0xfffffffc00f08947 */ /* 0x002fea000383ffff */
[----:B------:R-:W-:Y:S05]  /*5690*/  BRA `(.L_x_107) ;  /* 0xfffffff800347947 */ /* 0x000fea000383ffff */
.L_x_88:
[----:B0-----:R0:W1:Y:S02]  /*56a0*/  SYNCS.PHASECHK.TRANS64.TRYWAIT P0, [R6+URZ], R5 ;  /* 0x00000005060075a7 */ /* 0x001064000800017f */
[----:B-1----:R-:W-:Y:S05]  /*56b0*/  @!P0 NANOSLEEP.SYNCS 0x989680 ;  /* 0x009896800000895d */ /* 0x002fea0003900000 */
[----:B------:R-:W1:Y:S02]  /*56c0*/  @!P0 SYNCS.PHASECHK.TRANS64 P0, [R6+URZ], R5 ;  /* 0x00000005060085a7 */ /* 0x000e64000800007f */
[----:B-1----:R-:W-:Y:S05]  /*56d0*/  @!P0 BRA `(.L_x_88) ;  /* 0xfffffffc00f08947 */ /* 0x002fea000383ffff */
[----:B------:R-:W-:Y:S05]  /*56e0*/  BRA `(.L_x_108) ;  /* 0xfffffff800447947 */ /* 0x000fea000383ffff */
.L_x_89:
[----:B0-----:R0:W1:Y:S02]  /*56f0*/  SYNCS.PHASECHK.TRANS64.TRYWAIT P0, [R9+URZ], R4 ;  /* 0x00000004090075a7 */ /* 0x001064000800017f */
[----:B-1----:R-:W-:Y:S05]  /*5700*/  @!P0 NANOSLEEP.SYNCS 0x989680 ;  /* 0x009896800000895d */ /* 0x002fea0003900000 */
[----:B------:R-:W1:Y:S02]  /*5710*/  @!P0 SYNCS.PHASECHK.TRANS64 P0, [R9+URZ], R4 ;  /* 0x00000004090085a7 */ /* 0x000e64000800007f */
[----:B-1----:R-:W-:Y:S05]  /*5720*/  @!P0 BRA `(.L_x_89) ;  /* 0xfffffffc00f08947 */ /* 0x002fea000383ffff */
[----:B------:R-:W-:Y:S05]  /*5730*/  BRA `(.L_x_109) ;  /* 0xfffffff800547947 */ /* 0x000fea000383ffff */
.L_x_90:
[----:B0-----:R0:W1:Y:S02]  /*5740*/  SYNCS.PHASECHK.TRANS64.TRYWAIT P0, [R10+URZ], R5 ;  /* 0x000000050a0075a7 */ /* 0x001064000800017f */
[----:B-1----:R-:W-:Y:S05]  /*5750*/  @!P0 NANOSLEEP.SYNCS 0x989680 ;  /* 0x009896800000895d */ /* 0x002fea0003900000 */
[----:B------:R-:W1:Y:S02]  /*5760*/  @!P0 SYNCS.PHASECHK.TRANS64 P0, [R10+URZ], R5 ;  /* 0x000000050a0085a7 */ /* 0x000e64000800007f */
[----:B-1----:R-:W-:Y:S05]  /*5770*/  @!P0 BRA `(.L_x_90) ;  /* 0xfffffffc00f08947 */ /* 0x002fea000383ffff */
[----:B------:R-:W-:Y:S05]  /*5780*/  BRA `(.L_x_110) ;  /* 0xfffffff800647947 */ /* 0x000fea000383ffff */
.L_x_91:
[----:B-1----:R1:W2:Y:S02]  /*5790*/  SYNCS.PHASECHK.TRANS64.TRYWAIT P0, [R11+URZ], R6 ;  /* 0x000000060b0075a7 */ /* 0x0022a4000800017f */
[----:B--2---:R-:W-:Y:S05]  /*57a0*/  @!P0 NANOSLEEP.SYNCS 0x989680 ;  /* 0x009896800000895d */ /* 0x004fea0003900000 */
[----:B------:R-:W2:Y:S02]  /*57b0*/  @!P0 SYNCS.PHASECHK.TRANS64 P0, [R11+URZ], R6 ;  /* 0x000000060b0085a7 */ /* 0x000ea4000800007f */
[----:B--2---:R-:W-:Y:S05]  /*57c0*/  @!P0 BRA `(.L_x_91) ;  /* 0xfffffffc00f08947 */ /* 0x004fea000383ffff */
[----:B------:R-:W-:Y:S05]  /*57d0*/  BRA `(.L_x_111) ;  /* 0xfffffff8006c7947 */ /* 0x000fea000383ffff */
.L_x_112:
[----:B------:R-:W-:-:S00]  /*57e0*/  BRA `(.L_x_112) ;  /* 0xfffffffc00fc7947 */ /* 0x000fc0000383ffff */
[----:B------:R-:W-:-:S00]  /*57f0*/  NOP ;  /* 0x0000000000007918 */ /* 0x000fc00000000000 */
        /* <DEDUP_REMOVED lines=8> */
.L_x_113:


//--------------------- .nv.shared._ZN7cutlass13device_kernelINS_4gemm6kernel13GemmUniversalIN4cute5tupleIJiiiiEEENS1_10collective13CollectiveMmaINS1_37MainloopSm90TmaGmmaWarpSpecializedFP8ILi13ENS5_IJNS4_1CILi2EEENSA_ILi1EEESC_EEENS1_35KernelTmaWarpSpecializedCooperativeEEENS5_IJNSA_ILi256EEENSA_ILi8EEENSA_ILi64EEEEEENS_12float_e4m3_tENS5_IJlSC_lEEESK_SL_NS4_8TiledMMAINS4_8MMA_AtomIJNS4_4SM904GMMA29MMA_64x8x32_F32E4M3E4M3_SS_TNILNSP_7ScaleInE1ELSR_1EEEEEENS4_6LayoutISD_NS5_IJSC_NSA_ILi0EEESV_EEEEENS5_IJNS4_10UnderscoreESY_SY_EEEEENS4_13SM90_TMA_LOADENS4_14ComposedLayoutINS4_7SwizzleILi2ELi4ELi3EEENS4_18smem_ptr_flag_bitsILi8EEENSU_INS5_IJSH_SI_EEENS5_IJSI_SC_EEEEEEEvNS4_8identityENS4_23SM90_TMA_LOAD_MULTICASTES1A_vS1B_EENS_8epilogue10collective6detail29Sm90TmaWarpSpecializedAdapterINS1F_15DefaultEpilogueISK_SL_SL_NS1E_6thread17LinearCombinationISK_Li1EffLNS1J_9ScaleType4KindE0ELNS_15FloatRoundStyleE2ESK_EENS1_15EpilogueDefaultEEEEEvvEEEEvNT_6ParamsE --------------------------
	.section	.nv.shared._ZN7cutlass13device_kernelINS_4gemm6kernel13GemmUniversalIN4cute5tupleIJiiiiEEENS1_10collective13CollectiveMmaINS1_37MainloopSm90TmaGmmaWarpSpecializedFP8ILi13ENS5_IJNS4_1CILi2EEENSA_ILi1EEESC_EEENS1_35KernelTmaWarpSpecializedCooperativeEEENS5_IJNSA_ILi256EEENSA_ILi8EEENSA_ILi64EEEEEENS_12float_e4m3_tENS5_IJlSC_lEEESK_SL_NS4_8TiledMMAINS4_8MMA_AtomIJNS4_4SM904GMMA29MMA_64x8x32_F32E4M3E4M3_SS_TNILNSP_7ScaleInE1ELSR_1EEEEEENS4_6LayoutISD_NS5_IJSC_NSA_ILi0EEESV_EEEEENS5_IJNS4_10UnderscoreESY_SY_EEEEENS4_13SM90_TMA_LOADENS4_14ComposedLayoutINS4_7SwizzleILi2ELi4ELi3EEENS4_18smem_ptr_flag_bitsILi8EEENSU_INS5_IJSH_SI_EEENS5_IJSI_SC_EEEEEEEvNS4_8identityENS4_23SM90_TMA_LOAD_MULTICASTES1A_vS1B_EENS_8epilogue10collective6detail29Sm90TmaWarpSpecializedAdapterINS1F_15DefaultEpilogueISK_SL_SL_NS1E_6thread17LinearCombinationISK_Li1EffLNS1J_9ScaleType4KindE0ELNS_15FloatRoundStyleE2ESK_EENS1_15EpilogueDefaultEEEEEvvEEEEvNT_6ParamsE,"aw",@nobits
	.sectionflags	@""
	.align	16
	.zero		1024


//--------------------- .nv.shared.reserved.0     --------------------------
	.section	.nv.shared.reserved.0,"aw",@nobits
	.weak		__nv_reservedSMEM_offset_0_alias
	.size		__nv_reservedSMEM_offset_0_alias, 0, 0
	.other		__nv_reservedSMEM_offset_0_alias,@"STO_CUDA_RESERVED_SHARED STV_DEFAULT"
__nv_reservedSMEM_offset_0_alias:
	.zero		0


//--------------------- .nv.global                --------------------------
	.section	.nv.global,"aw",@nobits
.nv.global:
	.type		_ZN40_INTERNAL_efa86357_4_k_cu_5e171c67_122154cute1_E,@object
	.size		_ZN40_INTERNAL_efa86357_4_k_cu_5e171c67_122154cute1_E,(_ZN40_INTERNAL_efa86357_4_k_cu_5e171c67_122154cuda3std3__45__cpo6cbeginE - _ZN40_INTERNAL_efa86357_4_k_cu_5e171c67_122154cute1_E)
_ZN40_INTERNAL_efa86357_4_k_cu_5e171c67_122154cute1_E:
	.zero		1
	.type		_ZN40_INTERNAL_efa86357_4_k_cu_5e171c67_122154cuda3std3__45__cpo6cbeginE,@object
	.size		_ZN40_INTERNAL_efa86357_4_k_cu_5e171c67_122154cuda3std3__45__cpo6cbeginE,(_ZN40_INTERNAL_efa86357_4_k_cu_5e171c67_122154cuda3std3__48in_placeE - _ZN40_INTERNAL_efa86357_4_k_cu_5e171c67_122154cuda3std3__45__cpo6cbeginE)
_ZN40_INTERNAL_efa86357_4_k_cu_5e171c67_122154cuda3std3__45__cpo6cbeginE:
	.zero		1
	.type		_ZN40_INTERNAL_efa86357_4_k_cu_5e171c67_122154cuda3std3__48in_placeE,@object
	.size		_ZN40_INTERNAL_efa86357_4_k_cu_5e171c67_122154cuda3std3__48in_placeE,(_ZN40_INTERNAL_efa86357_4_k_cu_5e171c67_122154cuda3std6ranges3__45__cpo9iter_moveE - _ZN40_INTERNAL_efa86357_4_k_cu_5e171c67_122154cuda3std3__48in_placeE)
_ZN40_INTERNAL_efa86357_4_k_cu_5e171c67_122154cuda3std3__48in_placeE:
	.zero		1
	.type		_ZN40_INTERNAL_efa86357_4_k_cu_5e171c67_122154cuda3std6ranges3__45__cpo9iter_moveE,@object
	.size		_ZN40_INTERNAL_efa86357_4_k_cu_5e171c67_122154cuda3std6ranges3__45__cpo9iter_moveE,(_ZN40_INTERNAL_efa86357_4_k_cu_5e171c67_122154cuda3std3__45__cpo5beginE - _ZN40_INTERNAL_efa86357_4_k_cu_5e171c67_122154cuda3std6ranges3__45__cpo9iter_moveE)
_ZN40_INTERNAL_efa86357_4_k_cu_5e171c67_122154cuda3std6ranges3__45__cpo9iter_moveE:
	.zero		1
	.type		_ZN40_INTERNAL_efa86357_4_k_cu_5e171c67_122154cuda3std3__45__cpo5beginE,@object
	.size		_ZN40_INTERNAL_efa86357_4_k_cu_5e171c67_122154cuda3std3__45__cpo5beginE,(_ZN40_INTERNAL_efa86357_4_k_cu_5e171c67_122154cuda3std3__442_GLOBAL__N__efa86357_4_k_cu_5e171c67_122156ignoreE - _ZN40_INTERNAL_efa86357_4_k_cu_5e171c67_122154cuda3std3__45__cpo5beginE)
_ZN40_INTERNAL_efa86357_4_k_cu_5e171c67_122154cuda3std3__45__cpo5beginE:
	.zero		1
	.type		_ZN40_INTERNAL_efa86357_4_k_cu_5e171c67_122154cuda3std3__442_GLOBAL__N__efa86357_4_k_cu_5e171c67_122156ignoreE,@object
	.size		_ZN40_INTERNAL_efa86357_4_k_cu_5e171c67_122154cuda3std3__442_GLOBAL__N__efa86357_4_k_cu_5e171c67_122156ignoreE,(_ZN40_INTERNAL_efa86357_4_k_cu_5e171c67_122154cute7productE - _ZN40_INTERNAL_efa86357_4_k_cu_5e171c67_122154cuda3std3__442_GLOBAL__N__efa86357_4_k_cu_5e171c67_122156ignoreE)
_ZN40_INTERNAL_efa86357_4_k_cu_5e171c67_122154cuda3std3__442_GLOBAL__N__efa86357_4_k_cu_5e171c67_122156ignoreE:
	.zero		1
	.type		_ZN40_INTERNAL_efa86357_4_k_cu_5e171c67_122154cute7productE,@object
	.size		_ZN40_INTERNAL_efa86357_4_k_cu_5e171c67_122154cute7productE,(_ZN40_INTERNAL_efa86357_4_k_cu_5e171c67_122154cuda3std3__45__cpo3endE - _ZN40_INTERNAL_efa86357_4_k_cu_5e171c67_122154cute7productE)
_ZN40_INTERNAL_efa86357_4_k_cu_5e171c67_122154cute7productE:
	.zero		1
	.type		_ZN40_INTERNAL_efa86357_4_k_cu_5e171c67_122154cuda3std3__45__cpo3endE,@object
	.size		_ZN40_INTERNAL_efa86357_4_k_cu_5e171c67_122154cuda3std3__45__cpo3endE,(_ZN40_INTERNAL_efa86357_4_k_cu_5e171c67_122154cuda3std3__419piecewise_constructE - _ZN40_INTERNAL_efa86357_4_k_cu_5e171c67_122154cuda3std3__45__cpo3endE)
_ZN40_INTERNAL_efa86357_4_k_cu_5e171c67_122154cuda3std3__45__cpo3endE:
	.zero		1
	.type		_ZN40_INTERNAL_efa86357_4_k_cu_5e171c67_122154cuda3std3__419piecewise_constructE,@object
	.size		_ZN40_INTERNAL_efa86357_4_k_cu_5e171c67_122154cuda3std3__419piecewise_constructE,(_ZN40_INTERNAL_efa86357_4_k_cu_5e171c67_122154cuda3std3__45__cpo4cendE - _ZN40_INTERNAL_efa86357_4_k_cu_5e171c67_122154cuda3std3__419piecewise_constructE)
_ZN40_INTERNAL_efa86357_4_k_cu_5e171c67_122154cuda3std3__419piecewise_constructE:
	.zero		1
	.type		_ZN40_INTERNAL_efa86357_4_k_cu_5e171c67_122154cuda3std3__45__cpo4cendE,@object
	.size		_ZN40_INTERNAL_efa86357_4_k_cu_5e171c67_122154cuda3std3__45__cpo4cendE,(_ZN40_INTERNAL_efa86357_4_k_cu_5e171c67_122154cuda3std6ranges3__45__cpo4swapE - _ZN40_INTERNAL_efa86357_4_k_cu_5e171c67_122154cuda3std3__45__cpo4cendE)
_ZN40_INTERNAL_efa86357_4_k_cu_5e171c67_122154cuda3std3__45__cpo4cendE:
	.zero		1
	.type		_ZN40_INTERNAL_efa86357_4_k_cu_5e171c67_122154cuda3std6ranges3__45__cpo4swapE,@object
	.size		_ZN40_INTERNAL_efa86357_4_k_cu_5e171c67_122154cuda3std6ranges3__45__cpo4swapE,(.L_7 - _ZN40_INTERNAL_efa86357_4_k_cu_5e171c67_122154cuda3std6ranges3__45__cpo4swapE)
_ZN40_INTERNAL_efa86357_4_k_cu_5e171c67_122154cuda3std6ranges3__45__cpo4swapE:
	.zero		1
.L_7:


//--------------------- .nv.constant0._ZN7cutlass13device_kernelINS_4gemm6kernel13GemmUniversalIN4cute5tupleIJiiiiEEENS1_10collective13CollectiveMmaINS1_37MainloopSm90TmaGmmaWarpSpecializedFP8ILi13ENS5_IJNS4_1CILi2EEENSA_ILi1EEESC_EEENS1_35KernelTmaWarpSpecializedCooperativeEEENS5_IJNSA_ILi256EEENSA_ILi8EEENSA_ILi64EEEEEENS_12float_e4m3_tENS5_IJlSC_lEEESK_SL_NS4_8TiledMMAINS4_8MMA_AtomIJNS4_4SM904GMMA29MMA_64x8x32_F32E4M3E4M3_SS_TNILNSP_7ScaleInE1ELSR_1EEEEEENS4_6LayoutISD_NS5_IJSC_NSA_ILi0EEESV_EEEEENS5_IJNS4_10UnderscoreESY_SY_EEEEENS4_13SM90_TMA_LOADENS4_14ComposedLayoutINS4_7SwizzleILi2ELi4ELi3EEENS4_18smem_ptr_flag_bitsILi8EEENSU_INS5_IJSH_SI_EEENS5_IJSI_SC_EEEEEEEvNS4_8identityENS4_23SM90_TMA_LOAD_MULTICASTES1A_vS1B_EENS_8epilogue10collective6detail29Sm90TmaWarpSpecializedAdapterINS1F_15DefaultEpilogueISK_SL_SL_NS1E_6thread17LinearCombinationISK_Li1EffLNS1J_9ScaleType4KindE0ELNS_15FloatRoundStyleE2ESK_EENS1_15EpilogueDefaultEEEEEvvEEEEvNT_6ParamsE --------------------------
	.section	.nv.constant0._ZN7cutlass13device_kernelINS_4gemm6kernel13GemmUniversalIN4cute5tupleIJiiiiEEENS1_10collective13CollectiveMmaINS1_37MainloopSm90TmaGmmaWarpSpecializedFP8ILi13ENS5_IJNS4_1CILi2EEENSA_ILi1EEESC_EEENS1_35KernelTmaWarpSpecializedCooperativeEEENS5_IJNSA_ILi256EEENSA_ILi8EEENSA_ILi64EEEEEENS_12float_e4m3_tENS5_IJlSC_lEEESK_SL_NS4_8TiledMMAINS4_8MMA_AtomIJNS4_4SM904GMMA29MMA_64x8x32_F32E4M3E4M3_SS_TNILNSP_7ScaleInE1ELSR_1EEEEEENS4_6LayoutISD_NS5_IJSC_NSA_ILi0EEESV_EEEEENS5_IJNS4_10UnderscoreESY_SY_EEEEENS4_13SM90_TMA_LOADENS4_14ComposedLayoutINS4_7SwizzleILi2ELi4ELi3EEENS4_18smem_ptr_flag_bitsILi8EEENSU_INS5_IJSH_SI_EEENS5_IJSI_SC_EEEEEEEvNS4_8identityENS4_23SM90_TMA_LOAD_MULTICASTES1A_vS1B_EENS_8epilogue10collective6detail29Sm90TmaWarpSpecializedAdapterINS1F_15DefaultEpilogueISK_SL_SL_NS1E_6thread17LinearCombinationISK_Li1EffLNS1J_9ScaleType4KindE0ELNS_15FloatRoundStyleE2ESK_EENS1_15EpilogueDefaultEEEEEvvEEEEvNT_6ParamsE,"a",@progbits
	.sectionflags	@""
	.align	4
.nv.constant0._ZN7cutlass13device_kernelINS_4gemm6kernel13GemmUniversalIN4cute5tupleIJiiiiEEENS1_10collective13CollectiveMmaINS1_37MainloopSm90TmaGmmaWarpSpecializedFP8ILi13ENS5_IJNS4_1CILi2EEENSA_ILi1EEESC_EEENS1_35KernelTmaWarpSpecializedCooperativeEEENS5_IJNSA_ILi256EEENSA_ILi8EEENSA_ILi64EEEEEENS_12float_e4m3_tENS5_IJlSC_lEEESK_SL_NS4_8TiledMMAINS4_8MMA_AtomIJNS4_4SM904GMMA29MMA_64x8x32_F32E4M3E4M3_SS_TNILNSP_7ScaleInE1ELSR_1EEEEEENS4_6LayoutISD_NS5_IJSC_NSA_ILi0EEESV_EEEEENS5_IJNS4_10UnderscoreESY_SY_EEEEENS4_13SM90_TMA_LOADENS4_14ComposedLayoutINS4_7SwizzleILi2ELi4ELi3EEENS4_18smem_ptr_flag_bitsILi8EEENSU_INS5_IJSH_SI_EEENS5_IJSI_SC_EEEEEEEvNS4_8identityENS4_23SM90_TMA_LOAD_MULTICASTES1A_vS1B_EENS_8epilogue10collective6detail29Sm90TmaWarpSpecializedAdapterINS1F_15DefaultEpilogueISK_SL_SL_NS1E_6thread17LinearCombinationISK_Li1EffLNS1J_9ScaleType4KindE0ELNS_15FloatRoundStyleE2ESK_EENS1_15EpilogueDefaultEEEEEvvEEEEvNT_6ParamsE:
	.zero		1664


//--------------------- SYMBOLS --------------------------

	.type		.nv.reservedSmem.offset0,@object
	.size		.nv.reservedSmem.offset0,0x4
